//
// Generated by NVIDIA NVVM Compiler
//
// Compiler Build ID: CL-36424714
// Cuda compilation tools, release 13.0, V13.0.88
// Based on NVVM 20.0.0
//

.version 9.0
.target sm_100
.address_size 64

	// .globl	xor_assign_u8

.visible .entry xor_assign_u8(
	.param .u64 .ptr .align 1 xor_assign_u8_param_0,
	.param .u64 .ptr .align 1 xor_assign_u8_param_1,
	.param .u32 xor_assign_u8_param_2
)
{
	.reg .pred 	%p<2>;
	.reg .b16 	%rs<4>;
	.reg .b32 	%r<6>;
	.reg .b64 	%rd<8>;

	ld.param.u64 	%rd1, [xor_assign_u8_param_0];
	ld.param.u64 	%rd2, [xor_assign_u8_param_1];
	ld.param.u32 	%r2, [xor_assign_u8_param_2];
	mov.u32 	%r3, %ctaid.x;
	mov.u32 	%r4, %ntid.x;
	mov.u32 	%r5, %tid.x;
	mad.lo.s32 	%r1, %r3, %r4, %r5;
	setp.ge.s32 	%p1, %r1, %r2;
	@%p1 bra 	$L__BB0_2;
	cvta.to.global.u64 	%rd3, %rd2;
	cvta.to.global.u64 	%rd4, %rd1;
	cvt.s64.s32 	%rd5, %r1;
	add.s64 	%rd6, %rd3, %rd5;
	ld.global.u8 	%rs1, [%rd6];
	add.s64 	%rd7, %rd4, %rd5;
	ld.global.u8 	%rs2, [%rd7];
	xor.b16  	%rs3, %rs2, %rs1;
	st.global.u8 	[%rd7], %rs3;
$L__BB0_2:
	ret;

}
	// .globl	matmul_correct_and_reduce
.visible .entry matmul_correct_and_reduce(
	.param .u64 .ptr .align 1 matmul_correct_and_reduce_param_0,
	.param .u64 .ptr .align 1 matmul_correct_and_reduce_param_1,
	.param .u64 .ptr .align 1 matmul_correct_and_reduce_param_2,
	.param .u64 .ptr .align 1 matmul_correct_and_reduce_param_3,
	.param .u64 .ptr .align 1 matmul_correct_and_reduce_param_4,
	.param .u64 .ptr .align 1 matmul_correct_and_reduce_param_5,
	.param .u64 matmul_correct_and_reduce_param_6,
	.param .u64 matmul_correct_and_reduce_param_7,
	.param .u64 matmul_correct_and_reduce_param_8,
	.param .u64 .ptr .align 1 matmul_correct_and_reduce_param_9,
	.param .u64 .ptr .align 1 matmul_correct_and_reduce_param_10
)
{
	.reg .pred 	%p<3>;
	.reg .b16 	%rs<6>;
	.reg .b32 	%r<22>;
	.reg .b64 	%rd<44>;

	ld.param.u64 	%rd8, [matmul_correct_and_reduce_param_0];
	ld.param.u64 	%rd9, [matmul_correct_and_reduce_param_1];
	ld.param.u64 	%rd10, [matmul_correct_and_reduce_param_2];
	ld.param.u64 	%rd11, [matmul_correct_and_reduce_param_3];
	ld.param.u64 	%rd12, [matmul_correct_and_reduce_param_4];
	ld.param.u64 	%rd13, [matmul_correct_and_reduce_param_5];
	ld.param.u64 	%rd14, [matmul_correct_and_reduce_param_6];
	ld.param.u64 	%rd18, [matmul_correct_and_reduce_param_7];
	ld.param.u64 	%rd15, [matmul_correct_and_reduce_param_8];
	ld.param.u64 	%rd16, [matmul_correct_and_reduce_param_9];
	ld.param.u64 	%rd17, [matmul_correct_and_reduce_param_10];
	mov.u32 	%r1, %ctaid.x;
	mov.u32 	%r2, %ntid.x;
	mov.u32 	%r3, %tid.x;
	mad.lo.s32 	%r4, %r1, %r2, %r3;
	cvt.u64.u32 	%rd1, %r4;
	setp.le.u64 	%p1, %rd18, %rd1;
	@%p1 bra 	$L__BB1_5;
	and.b64  	%rd19, %rd14, -4294967296;
	setp.ne.s64 	%p2, %rd19, 0;
	@%p2 bra 	$L__BB1_3;
	cvt.u32.u64 	%r5, %rd14;
	cvt.u32.u64 	%r6, %rd1;
	div.u32 	%r7, %r6, %r5;
	mul.lo.s32 	%r8, %r7, %r5;
	sub.s32 	%r9, %r6, %r8;
	cvt.u64.u32 	%rd42, %r7;
	cvt.u64.u32 	%rd43, %r9;
	bra.uni 	$L__BB1_4;
$L__BB1_3:
	div.u64 	%rd42, %rd1, %rd14;
	mul.lo.s64 	%rd20, %rd42, %rd14;
	sub.s64 	%rd43, %rd1, %rd20;
$L__BB1_4:
	add.s64 	%rd21, %rd43, %rd15;
	cvta.to.global.u64 	%rd22, %rd10;
	shl.b64 	%rd23, %rd21, 2;
	add.s64 	%rd24, %rd22, %rd23;
	ld.global.u32 	%r10, [%rd24];
	cvta.to.global.u64 	%rd25, %rd12;
	shl.b64 	%rd26, %rd42, 2;
	add.s64 	%rd27, %rd25, %rd26;
	ld.global.u32 	%r11, [%rd27];
	add.s32 	%r12, %r11, %r10;
	cvta.to.global.u64 	%rd28, %rd11;
	add.s64 	%rd29, %rd28, %rd23;
	ld.global.u32 	%r13, [%rd29];
	cvta.to.global.u64 	%rd30, %rd13;
	add.s64 	%rd31, %rd30, %rd26;
	ld.global.u32 	%r14, [%rd31];
	cvta.to.global.u64 	%rd32, %rd8;
	shl.b64 	%rd33, %rd1, 2;
	add.s64 	%rd34, %rd32, %rd33;
	ld.global.u32 	%r15, [%rd34];
	shl.b32 	%r16, %r12, 7;
	add.s32 	%r17, %r15, %r16;
	add.s32 	%r18, %r12, %r13;
	add.s32 	%r19, %r18, %r14;
	shl.b32 	%r20, %r19, 15;
	add.s32 	%r21, %r17, %r20;
	cvta.to.global.u64 	%rd35, %rd16;
	shl.b64 	%rd36, %rd1, 1;
	add.s64 	%rd37, %rd35, %rd36;
	ld.global.u16 	%rs1, [%rd37];
	cvta.to.global.u64 	%rd38, %rd17;
	add.s64 	%rd39, %rd38, %rd36;
	ld.global.u16 	%rs2, [%rd39];
	cvt.u16.u32 	%rs3, %r21;
	sub.s16 	%rs4, %rs1, %rs2;
	add.s16 	%rs5, %rs4, %rs3;
	cvta.to.global.u64 	%rd40, %rd9;
	add.s64 	%rd41, %rd40, %rd36;
	st.global.u16 	[%rd41], %rs5;
$L__BB1_5:
	ret;

}
	// .globl	openResults
.visible .entry openResults(
	.param .u64 .ptr .align 1 openResults_param_0,
	.param .u64 .ptr .align 1 openResults_param_1,
	.param .u64 .ptr .align 1 openResults_param_2,
	.param .u64 .ptr .align 1 openResults_param_3,
	.param .u64 openResults_param_4,
	.param .u64 openResults_param_5,
	.param .u64 openResults_param_6,
	.param .u64 openResults_param_7,
	.param .u64 openResults_param_8
)
{
	.reg .pred 	%p<27>;
	.reg .b32 	%r<44>;
	.reg .b64 	%rd<137>;

	ld.param.u64 	%rd37, [openResults_param_0];
	ld.param.u64 	%rd38, [openResults_param_1];
	ld.param.u64 	%rd39, [openResults_param_2];
	ld.param.u64 	%rd44, [openResults_param_3];
	ld.param.u64 	%rd40, [openResults_param_4];
	ld.param.u64 	%rd41, [openResults_param_5];
	ld.param.u64 	%rd42, [openResults_param_6];
	ld.param.u64 	%rd45, [openResults_param_7];
	ld.param.u64 	%rd43, [openResults_param_8];
	cvta.to.global.u64 	%rd1, %rd44;
	mov.u32 	%r3, %ctaid.x;
	mov.u32 	%r4, %ntid.x;
	mov.u32 	%r5, %tid.x;
	mad.lo.s32 	%r6, %r3, %r4, %r5;
	cvt.u64.u32 	%rd2, %r6;
	setp.le.u64 	%p1, %rd45, %rd2;
	@%p1 bra 	$L__BB2_23;
	cvta.to.global.u64 	%rd47, %rd37;
	cvta.to.global.u64 	%rd48, %rd38;
	cvta.to.global.u64 	%rd49, %rd39;
	shl.b64 	%rd50, %rd2, 3;
	add.s64 	%rd51, %rd47, %rd50;
	ld.global.u64 	%rd52, [%rd51];
	add.s64 	%rd53, %rd48, %rd50;
	ld.global.u64 	%rd54, [%rd53];
	xor.b64  	%rd55, %rd54, %rd52;
	add.s64 	%rd56, %rd49, %rd50;
	ld.global.u64 	%rd57, [%rd56];
	xor.b64  	%rd3, %rd55, %rd57;
	shl.b64 	%rd127, %rd2, 6;
	mul.lo.s64 	%rd58, %rd42, %rd41;
	mul.hi.u64 	%rd59, %rd58, -8608480567731124087;
	shr.u64 	%rd5, %rd59, 3;
	mov.b32 	%r43, 0;
	mov.b64 	%rd128, 3;
	cvt.u32.u64 	%r8, %rd40;
$L__BB2_2:
	or.b64  	%rd60, %rd127, %rd40;
	and.b64  	%rd61, %rd60, -4294967296;
	setp.ne.s64 	%p2, %rd61, 0;
	@%p2 bra 	$L__BB2_4;
	cvt.u32.u64 	%r9, %rd127;
	div.u32 	%r10, %r9, %r8;
	mul.lo.s32 	%r11, %r10, %r8;
	sub.s32 	%r12, %r9, %r11;
	cvt.u64.u32 	%rd129, %r10;
	cvt.u64.u32 	%rd130, %r12;
	bra.uni 	$L__BB2_5;
$L__BB2_4:
	div.u64 	%rd129, %rd127, %rd40;
	mul.lo.s64 	%rd62, %rd129, %rd40;
	sub.s64 	%rd130, %rd127, %rd62;
$L__BB2_5:
	and.b64  	%rd63, %rd129, 4294967295;
	setp.ge.u64 	%p3, %rd63, %rd41;
	and.b64  	%rd64, %rd130, 4294967295;
	setp.ge.u64 	%p4, %rd64, %rd43;
	or.pred  	%p5, %p3, %p4;
	cvt.u32.u64 	%r13, %rd128;
	add.s32 	%r14, %r13, -3;
	mov.b64 	%rd65, 1;
	shl.b64 	%rd66, %rd65, %r14;
	and.b64  	%rd68, %rd66, %rd3;
	setp.eq.s64 	%p6, %rd68, 0;
	or.pred  	%p7, %p5, %p6;
	@%p7 bra 	$L__BB2_7;
	add.s64 	%rd69, %rd5, %rd127;
	shr.u64 	%rd70, %rd69, 3;
	and.b64  	%rd71, %rd70, 536870904;
	add.s64 	%rd72, %rd1, %rd71;
	cvt.u32.u64 	%r15, %rd69;
	and.b32  	%r16, %r15, 63;
	mov.b64 	%rd73, 1;
	shl.b64 	%rd74, %rd73, %r16;
	atom.global.or.b64 	%rd75, [%rd72], %rd74;
$L__BB2_7:
	add.s64 	%rd14, %rd127, 1;
	or.b64  	%rd76, %rd14, %rd40;
	and.b64  	%rd77, %rd76, -4294967296;
	setp.ne.s64 	%p8, %rd77, 0;
	@%p8 bra 	$L__BB2_9;
	cvt.u32.u64 	%r18, %rd14;
	div.u32 	%r19, %r18, %r8;
	mul.lo.s32 	%r20, %r19, %r8;
	sub.s32 	%r21, %r18, %r20;
	cvt.u64.u32 	%rd131, %r19;
	cvt.u64.u32 	%rd132, %r21;
	bra.uni 	$L__BB2_10;
$L__BB2_9:
	div.u64 	%rd131, %rd14, %rd40;
	mul.lo.s64 	%rd78, %rd131, %rd40;
	sub.s64 	%rd132, %rd14, %rd78;
$L__BB2_10:
	and.b64  	%rd79, %rd131, 4294967295;
	setp.ge.u64 	%p9, %rd79, %rd41;
	and.b64  	%rd80, %rd132, 4294967295;
	setp.ge.u64 	%p10, %rd80, %rd43;
	or.pred  	%p11, %p9, %p10;
	add.s32 	%r23, %r13, -2;
	mov.b64 	%rd81, 1;
	shl.b64 	%rd82, %rd81, %r23;
	and.b64  	%rd84, %rd82, %rd3;
	setp.eq.s64 	%p12, %rd84, 0;
	or.pred  	%p13, %p11, %p12;
	@%p13 bra 	$L__BB2_12;
	add.s64 	%rd85, %rd5, %rd127;
	add.s64 	%rd86, %rd85, 1;
	shr.u64 	%rd87, %rd86, 3;
	and.b64  	%rd88, %rd87, 536870904;
	add.s64 	%rd89, %rd1, %rd88;
	cvt.u32.u64 	%r24, %rd86;
	and.b32  	%r25, %r24, 63;
	mov.b64 	%rd90, 1;
	shl.b64 	%rd91, %rd90, %r25;
	atom.global.or.b64 	%rd92, [%rd89], %rd91;
$L__BB2_12:
	add.s64 	%rd21, %rd127, 2;
	or.b64  	%rd93, %rd21, %rd40;
	and.b64  	%rd94, %rd93, -4294967296;
	setp.ne.s64 	%p14, %rd94, 0;
	@%p14 bra 	$L__BB2_14;
	cvt.u32.u64 	%r27, %rd21;
	div.u32 	%r28, %r27, %r8;
	mul.lo.s32 	%r29, %r28, %r8;
	sub.s32 	%r30, %r27, %r29;
	cvt.u64.u32 	%rd133, %r28;
	cvt.u64.u32 	%rd134, %r30;
	bra.uni 	$L__BB2_15;
$L__BB2_14:
	div.u64 	%rd133, %rd21, %rd40;
	mul.lo.s64 	%rd95, %rd133, %rd40;
	sub.s64 	%rd134, %rd21, %rd95;
$L__BB2_15:
	and.b64  	%rd96, %rd133, 4294967295;
	setp.ge.u64 	%p15, %rd96, %rd41;
	and.b64  	%rd97, %rd134, 4294967295;
	setp.ge.u64 	%p16, %rd97, %rd43;
	or.pred  	%p17, %p15, %p16;
	add.s32 	%r32, %r13, -1;
	mov.b64 	%rd98, 1;
	shl.b64 	%rd99, %rd98, %r32;
	and.b64  	%rd101, %rd99, %rd3;
	setp.eq.s64 	%p18, %rd101, 0;
	or.pred  	%p19, %p17, %p18;
	@%p19 bra 	$L__BB2_17;
	add.s64 	%rd102, %rd5, %rd127;
	add.s64 	%rd103, %rd102, 2;
	shr.u64 	%rd104, %rd103, 3;
	and.b64  	%rd105, %rd104, 536870904;
	add.s64 	%rd106, %rd1, %rd105;
	cvt.u32.u64 	%r33, %rd103;
	and.b32  	%r34, %r33, 63;
	mov.b64 	%rd107, 1;
	shl.b64 	%rd108, %rd107, %r34;
	atom.global.or.b64 	%rd109, [%rd106], %rd108;
$L__BB2_17:
	add.s64 	%rd28, %rd127, 3;
	or.b64  	%rd110, %rd28, %rd40;
	and.b64  	%rd111, %rd110, -4294967296;
	setp.ne.s64 	%p20, %rd111, 0;
	@%p20 bra 	$L__BB2_19;
	cvt.u32.u64 	%r36, %rd28;
	div.u32 	%r37, %r36, %r8;
	mul.lo.s32 	%r38, %r37, %r8;
	sub.s32 	%r39, %r36, %r38;
	cvt.u64.u32 	%rd135, %r37;
	cvt.u64.u32 	%rd136, %r39;
	bra.uni 	$L__BB2_20;
$L__BB2_19:
	div.u64 	%rd135, %rd28, %rd40;
	mul.lo.s64 	%rd112, %rd135, %rd40;
	sub.s64 	%rd136, %rd28, %rd112;
$L__BB2_20:
	and.b64  	%rd113, %rd135, 4294967295;
	setp.ge.u64 	%p21, %rd113, %rd41;
	and.b64  	%rd114, %rd136, 4294967295;
	setp.ge.u64 	%p22, %rd114, %rd43;
	or.pred  	%p23, %p21, %p22;
	mov.b64 	%rd115, 1;
	shl.b64 	%rd116, %rd115, %r13;
	and.b64  	%rd118, %rd116, %rd3;
	setp.eq.s64 	%p24, %rd118, 0;
	or.pred  	%p25, %p23, %p24;
	@%p25 bra 	$L__BB2_22;
	add.s64 	%rd119, %rd5, %rd127;
	add.s64 	%rd120, %rd119, 3;
	shr.u64 	%rd121, %rd120, 3;
	and.b64  	%rd122, %rd121, 536870904;
	add.s64 	%rd123, %rd1, %rd122;
	cvt.u32.u64 	%r41, %rd120;
	and.b32  	%r42, %r41, 63;
	mov.b64 	%rd124, 1;
	shl.b64 	%rd125, %rd124, %r42;
	atom.global.or.b64 	%rd126, [%rd123], %rd125;
$L__BB2_22:
	add.s32 	%r43, %r43, 4;
	add.s64 	%rd128, %rd128, 4;
	add.s64 	%rd127, %rd127, 4;
	setp.ne.s32 	%p26, %r43, 64;
	@%p26 bra 	$L__BB2_2;
$L__BB2_23:
	ret;

}
	// .globl	mergeDbResults
.visible .entry mergeDbResults(
	.param .u64 .ptr .align 1 mergeDbResults_param_0,
	.param .u64 .ptr .align 1 mergeDbResults_param_1,
	.param .u64 .ptr .align 1 mergeDbResults_param_2,
	.param .u64 mergeDbResults_param_3,
	.param .u64 mergeDbResults_param_4
)
{
	.reg .pred 	%p<19>;
	.reg .b32 	%r<48>;
	.reg .b64 	%rd<106>;

	ld.param.u64 	%rd40, [mergeDbResults_param_0];
	ld.param.u64 	%rd41, [mergeDbResults_param_1];
	ld.param.u64 	%rd43, [mergeDbResults_param_2];
	ld.param.u64 	%rd42, [mergeDbResults_param_3];
	ld.param.u64 	%rd44, [mergeDbResults_param_4];
	cvta.to.global.u64 	%rd1, %rd43;
	mov.u32 	%r3, %ctaid.x;
	mov.u32 	%r4, %ntid.x;
	mov.u32 	%r5, %tid.x;
	mad.lo.s32 	%r6, %r3, %r4, %r5;
	cvt.u64.u32 	%rd2, %r6;
	setp.le.u64 	%p1, %rd44, %rd2;
	@%p1 bra 	$L__BB3_23;
	cvta.to.global.u64 	%rd46, %rd40;
	cvta.to.global.u64 	%rd47, %rd41;
	shl.b64 	%rd3, %rd2, 6;
	shl.b64 	%rd48, %rd2, 3;
	add.s64 	%rd4, %rd46, %rd48;
	add.s64 	%rd5, %rd47, %rd48;
	mov.b32 	%r47, 0;
	mov.b64 	%rd97, 3;
	cvt.u32.u64 	%r8, %rd42;
$L__BB3_2:
	add.s64 	%rd7, %rd3, %rd97;
	add.s64 	%rd8, %rd7, -3;
	or.b64  	%rd49, %rd8, %rd42;
	and.b64  	%rd50, %rd49, -4294967296;
	setp.ne.s64 	%p2, %rd50, 0;
	@%p2 bra 	$L__BB3_4;
	cvt.u32.u64 	%r9, %rd8;
	div.u32 	%r10, %r9, %r8;
	mul.lo.s32 	%r11, %r10, %r8;
	sub.s32 	%r12, %r9, %r11;
	cvt.u64.u32 	%rd98, %r10;
	cvt.u64.u32 	%rd99, %r12;
	bra.uni 	$L__BB3_5;
$L__BB3_4:
	div.u64 	%rd98, %rd8, %rd42;
	mul.lo.s64 	%rd51, %rd98, %rd42;
	sub.s64 	%rd99, %rd8, %rd51;
$L__BB3_5:
	ld.global.u64 	%rd52, [%rd4];
	ld.global.u64 	%rd53, [%rd5];
	shl.b64 	%rd54, %rd98, 2;
	and.b64  	%rd55, %rd54, 17179869180;
	add.s64 	%rd15, %rd1, %rd55;
	mov.b32 	%r13, -1;
	st.global.u32 	[%rd15], %r13;
	cvt.u32.u64 	%r14, %rd97;
	add.s32 	%r15, %r14, -3;
	mov.b64 	%rd56, 1;
	shl.b64 	%rd57, %rd56, %r15;
	and.b64  	%rd58, %rd52, %rd57;
	setp.eq.s64 	%p3, %rd58, 0;
	and.b64  	%rd59, %rd53, %rd57;
	setp.eq.s64 	%p4, %rd59, 0;
	or.pred  	%p5, %p3, %p4;
	@%p5 bra 	$L__BB3_7;
	cvt.u32.u64 	%r16, %rd99;
	atom.global.min.u32 	%r17, [%rd15], %r16;
$L__BB3_7:
	add.s64 	%rd16, %rd7, -2;
	or.b64  	%rd61, %rd16, %rd42;
	and.b64  	%rd62, %rd61, -4294967296;
	setp.ne.s64 	%p6, %rd62, 0;
	@%p6 bra 	$L__BB3_9;
	cvt.u32.u64 	%r19, %rd16;
	div.u32 	%r20, %r19, %r8;
	mul.lo.s32 	%r21, %r20, %r8;
	sub.s32 	%r22, %r19, %r21;
	cvt.u64.u32 	%rd100, %r20;
	cvt.u64.u32 	%rd101, %r22;
	bra.uni 	$L__BB3_10;
$L__BB3_9:
	div.u64 	%rd100, %rd16, %rd42;
	mul.lo.s64 	%rd63, %rd100, %rd42;
	sub.s64 	%rd101, %rd16, %rd63;
$L__BB3_10:
	ld.global.u64 	%rd64, [%rd4];
	ld.global.u64 	%rd65, [%rd5];
	shl.b64 	%rd66, %rd100, 2;
	and.b64  	%rd67, %rd66, 17179869180;
	add.s64 	%rd23, %rd1, %rd67;
	mov.b32 	%r23, -1;
	st.global.u32 	[%rd23], %r23;
	add.s32 	%r25, %r14, -2;
	mov.b64 	%rd68, 1;
	shl.b64 	%rd69, %rd68, %r25;
	and.b64  	%rd70, %rd64, %rd69;
	setp.eq.s64 	%p7, %rd70, 0;
	and.b64  	%rd71, %rd65, %rd69;
	setp.eq.s64 	%p8, %rd71, 0;
	or.pred  	%p9, %p7, %p8;
	@%p9 bra 	$L__BB3_12;
	cvt.u32.u64 	%r26, %rd101;
	atom.global.min.u32 	%r27, [%rd23], %r26;
$L__BB3_12:
	add.s64 	%rd24, %rd7, -1;
	or.b64  	%rd73, %rd24, %rd42;
	and.b64  	%rd74, %rd73, -4294967296;
	setp.ne.s64 	%p10, %rd74, 0;
	@%p10 bra 	$L__BB3_14;
	cvt.u32.u64 	%r29, %rd24;
	div.u32 	%r30, %r29, %r8;
	mul.lo.s32 	%r31, %r30, %r8;
	sub.s32 	%r32, %r29, %r31;
	cvt.u64.u32 	%rd102, %r30;
	cvt.u64.u32 	%rd103, %r32;
	bra.uni 	$L__BB3_15;
$L__BB3_14:
	div.u64 	%rd102, %rd24, %rd42;
	mul.lo.s64 	%rd75, %rd102, %rd42;
	sub.s64 	%rd103, %rd24, %rd75;
$L__BB3_15:
	ld.global.u64 	%rd76, [%rd4];
	ld.global.u64 	%rd77, [%rd5];
	shl.b64 	%rd78, %rd102, 2;
	and.b64  	%rd79, %rd78, 17179869180;
	add.s64 	%rd31, %rd1, %rd79;
	mov.b32 	%r33, -1;
	st.global.u32 	[%rd31], %r33;
	add.s32 	%r35, %r14, -1;
	mov.b64 	%rd80, 1;
	shl.b64 	%rd81, %rd80, %r35;
	and.b64  	%rd82, %rd76, %rd81;
	setp.eq.s64 	%p11, %rd82, 0;
	and.b64  	%rd83, %rd77, %rd81;
	setp.eq.s64 	%p12, %rd83, 0;
	or.pred  	%p13, %p11, %p12;
	@%p13 bra 	$L__BB3_17;
	cvt.u32.u64 	%r36, %rd103;
	atom.global.min.u32 	%r37, [%rd31], %r36;
$L__BB3_17:
	or.b64  	%rd85, %rd7, %rd42;
	and.b64  	%rd86, %rd85, -4294967296;
	setp.ne.s64 	%p14, %rd86, 0;
	@%p14 bra 	$L__BB3_19;
	cvt.u32.u64 	%r39, %rd7;
	div.u32 	%r40, %r39, %r8;
	mul.lo.s32 	%r41, %r40, %r8;
	sub.s32 	%r42, %r39, %r41;
	cvt.u64.u32 	%rd104, %r40;
	cvt.u64.u32 	%rd105, %r42;
	bra.uni 	$L__BB3_20;
$L__BB3_19:
	div.u64 	%rd104, %rd7, %rd42;
	mul.lo.s64 	%rd87, %rd104, %rd42;
	sub.s64 	%rd105, %rd7, %rd87;
$L__BB3_20:
	ld.global.u64 	%rd88, [%rd4];
	ld.global.u64 	%rd89, [%rd5];
	shl.b64 	%rd90, %rd104, 2;
	and.b64  	%rd91, %rd90, 17179869180;
	add.s64 	%rd38, %rd1, %rd91;
	mov.b32 	%r43, -1;
	st.global.u32 	[%rd38], %r43;
	mov.b64 	%rd92, 1;
	shl.b64 	%rd93, %rd92, %r14;
	and.b64  	%rd94, %rd88, %rd93;
	setp.eq.s64 	%p15, %rd94, 0;
	and.b64  	%rd95, %rd89, %rd93;
	setp.eq.s64 	%p16, %rd95, 0;
	or.pred  	%p17, %p15, %p16;
	@%p17 bra 	$L__BB3_22;
	cvt.u32.u64 	%r45, %rd105;
	atom.global.min.u32 	%r46, [%rd38], %r45;
$L__BB3_22:
	add.s32 	%r47, %r47, 4;
	add.s64 	%rd97, %rd97, 4;
	setp.ne.s32 	%p18, %r47, 64;
	@%p18 bra 	$L__BB3_2;
$L__BB3_23:
	ret;

}
	// .globl	mergeBatchResults
.visible .entry mergeBatchResults(
	.param .u64 .ptr .align 1 mergeBatchResults_param_0,
	.param .u64 .ptr .align 1 mergeBatchResults_param_1,
	.param .u64 .ptr .align 1 mergeBatchResults_param_2,
	.param .u64 mergeBatchResults_param_3,
	.param .u64 mergeBatchResults_param_4
)
{
	.reg .pred 	%p<23>;
	.reg .b32 	%r<52>;
	.reg .b64 	%rd<110>;

	ld.param.u64 	%rd36, [mergeBatchResults_param_0];
	ld.param.u64 	%rd37, [mergeBatchResults_param_1];
	ld.param.u64 	%rd39, [mergeBatchResults_param_2];
	ld.param.u64 	%rd38, [mergeBatchResults_param_3];
	ld.param.u64 	%rd40, [mergeBatchResults_param_4];
	cvta.to.global.u64 	%rd1, %rd39;
	mov.u32 	%r7, %ctaid.x;
	mov.u32 	%r8, %ntid.x;
	mov.u32 	%r9, %tid.x;
	mad.lo.s32 	%r10, %r7, %r8, %r9;
	cvt.u64.u32 	%rd2, %r10;
	setp.le.u64 	%p1, %rd40, %rd2;
	@%p1 bra 	$L__BB4_27;
	cvta.to.global.u64 	%rd42, %rd36;
	cvta.to.global.u64 	%rd43, %rd37;
	shl.b64 	%rd3, %rd2, 6;
	shl.b64 	%rd44, %rd2, 3;
	add.s64 	%rd4, %rd42, %rd44;
	add.s64 	%rd5, %rd43, %rd44;
	mov.b32 	%r51, 0;
	mov.b64 	%rd101, 3;
	cvt.u32.u64 	%r12, %rd38;
$L__BB4_2:
	add.s64 	%rd7, %rd3, %rd101;
	add.s64 	%rd8, %rd7, -3;
	or.b64  	%rd45, %rd8, %rd38;
	and.b64  	%rd46, %rd45, -4294967296;
	setp.ne.s64 	%p2, %rd46, 0;
	@%p2 bra 	$L__BB4_4;
	cvt.u32.u64 	%r13, %rd8;
	div.u32 	%r14, %r13, %r12;
	mul.lo.s32 	%r15, %r14, %r12;
	sub.s32 	%r16, %r13, %r15;
	cvt.u64.u32 	%rd102, %r14;
	cvt.u64.u32 	%rd103, %r16;
	bra.uni 	$L__BB4_5;
$L__BB4_4:
	div.u64 	%rd102, %rd8, %rd38;
	mul.lo.s64 	%rd47, %rd102, %rd38;
	sub.s64 	%rd103, %rd8, %rd47;
$L__BB4_5:
	cvt.u32.u64 	%r17, %rd102;
	cvt.u32.u64 	%r2, %rd103;
	mad.lo.s32 	%r18, %r17, -1108378657, 554189328;
	setp.gt.u32 	%p3, %r18, 138547332;
	setp.eq.s32 	%p4, %r17, %r2;
	or.pred  	%p5, %p4, %p3;
	@%p5 bra 	$L__BB4_8;
	ld.global.u64 	%rd48, [%rd4];
	ld.global.u64 	%rd49, [%rd5];
	cvt.u32.u64 	%r19, %rd101;
	add.s32 	%r20, %r19, -3;
	mov.b64 	%rd50, 1;
	shl.b64 	%rd51, %rd50, %r20;
	and.b64  	%rd52, %rd48, %rd51;
	and.b64  	%rd53, %rd49, %rd51;
	or.b64  	%rd55, %rd52, %rd53;
	setp.eq.s64 	%p6, %rd55, 0;
	@%p6 bra 	$L__BB4_8;
	shl.b64 	%rd56, %rd102, 2;
	and.b64  	%rd57, %rd56, 17179869180;
	add.s64 	%rd58, %rd1, %rd57;
	atom.global.min.u32 	%r21, [%rd58], %r2;
$L__BB4_8:
	add.s64 	%rd15, %rd7, -2;
	or.b64  	%rd59, %rd15, %rd38;
	and.b64  	%rd60, %rd59, -4294967296;
	setp.ne.s64 	%p7, %rd60, 0;
	@%p7 bra 	$L__BB4_10;
	cvt.u32.u64 	%r23, %rd15;
	div.u32 	%r24, %r23, %r12;
	mul.lo.s32 	%r25, %r24, %r12;
	sub.s32 	%r26, %r23, %r25;
	cvt.u64.u32 	%rd104, %r24;
	cvt.u64.u32 	%rd105, %r26;
	bra.uni 	$L__BB4_11;
$L__BB4_10:
	div.u64 	%rd104, %rd15, %rd38;
	mul.lo.s64 	%rd61, %rd104, %rd38;
	sub.s64 	%rd105, %rd15, %rd61;
$L__BB4_11:
	cvt.u32.u64 	%r27, %rd104;
	cvt.u32.u64 	%r3, %rd105;
	mad.lo.s32 	%r28, %r27, -1108378657, 554189328;
	setp.gt.u32 	%p8, %r28, 138547332;
	setp.eq.s32 	%p9, %r27, %r3;
	or.pred  	%p10, %p9, %p8;
	@%p10 bra 	$L__BB4_14;
	ld.global.u64 	%rd62, [%rd4];
	ld.global.u64 	%rd63, [%rd5];
	cvt.u32.u64 	%r29, %rd101;
	add.s32 	%r30, %r29, -2;
	mov.b64 	%rd64, 1;
	shl.b64 	%rd65, %rd64, %r30;
	and.b64  	%rd66, %rd62, %rd65;
	and.b64  	%rd67, %rd63, %rd65;
	or.b64  	%rd69, %rd66, %rd67;
	setp.eq.s64 	%p11, %rd69, 0;
	@%p11 bra 	$L__BB4_14;
	shl.b64 	%rd70, %rd104, 2;
	and.b64  	%rd71, %rd70, 17179869180;
	add.s64 	%rd72, %rd1, %rd71;
	atom.global.min.u32 	%r31, [%rd72], %r3;
$L__BB4_14:
	add.s64 	%rd22, %rd7, -1;
	or.b64  	%rd73, %rd22, %rd38;
	and.b64  	%rd74, %rd73, -4294967296;
	setp.ne.s64 	%p12, %rd74, 0;
	@%p12 bra 	$L__BB4_16;
	cvt.u32.u64 	%r33, %rd22;
	div.u32 	%r34, %r33, %r12;
	mul.lo.s32 	%r35, %r34, %r12;
	sub.s32 	%r36, %r33, %r35;
	cvt.u64.u32 	%rd106, %r34;
	cvt.u64.u32 	%rd107, %r36;
	bra.uni 	$L__BB4_17;
$L__BB4_16:
	div.u64 	%rd106, %rd22, %rd38;
	mul.lo.s64 	%rd75, %rd106, %rd38;
	sub.s64 	%rd107, %rd22, %rd75;
$L__BB4_17:
	cvt.u32.u64 	%r37, %rd106;
	cvt.u32.u64 	%r4, %rd107;
	mad.lo.s32 	%r38, %r37, -1108378657, 554189328;
	setp.gt.u32 	%p13, %r38, 138547332;
	setp.eq.s32 	%p14, %r37, %r4;
	or.pred  	%p15, %p14, %p13;
	@%p15 bra 	$L__BB4_20;
	ld.global.u64 	%rd76, [%rd4];
	ld.global.u64 	%rd77, [%rd5];
	cvt.u32.u64 	%r39, %rd101;
	add.s32 	%r40, %r39, -1;
	mov.b64 	%rd78, 1;
	shl.b64 	%rd79, %rd78, %r40;
	and.b64  	%rd80, %rd76, %rd79;
	and.b64  	%rd81, %rd77, %rd79;
	or.b64  	%rd83, %rd80, %rd81;
	setp.eq.s64 	%p16, %rd83, 0;
	@%p16 bra 	$L__BB4_20;
	shl.b64 	%rd84, %rd106, 2;
	and.b64  	%rd85, %rd84, 17179869180;
	add.s64 	%rd86, %rd1, %rd85;
	atom.global.min.u32 	%r41, [%rd86], %r4;
$L__BB4_20:
	or.b64  	%rd87, %rd7, %rd38;
	and.b64  	%rd88, %rd87, -4294967296;
	setp.ne.s64 	%p17, %rd88, 0;
	@%p17 bra 	$L__BB4_22;
	cvt.u32.u64 	%r43, %rd7;
	div.u32 	%r44, %r43, %r12;
	mul.lo.s32 	%r45, %r44, %r12;
	sub.s32 	%r46, %r43, %r45;
	cvt.u64.u32 	%rd108, %r44;
	cvt.u64.u32 	%rd109, %r46;
	bra.uni 	$L__BB4_23;
$L__BB4_22:
	div.u64 	%rd108, %rd7, %rd38;
	mul.lo.s64 	%rd89, %rd108, %rd38;
	sub.s64 	%rd109, %rd7, %rd89;
$L__BB4_23:
	cvt.u32.u64 	%r47, %rd108;
	cvt.u32.u64 	%r5, %rd109;
	mad.lo.s32 	%r48, %r47, -1108378657, 554189328;
	setp.gt.u32 	%p18, %r48, 138547332;
	setp.eq.s32 	%p19, %r47, %r5;
	or.pred  	%p20, %p19, %p18;
	@%p20 bra 	$L__BB4_26;
	ld.global.u64 	%rd90, [%rd4];
	ld.global.u64 	%rd91, [%rd5];
	cvt.u32.u64 	%r49, %rd101;
	mov.b64 	%rd92, 1;
	shl.b64 	%rd93, %rd92, %r49;
	and.b64  	%rd94, %rd90, %rd93;
	and.b64  	%rd95, %rd91, %rd93;
	or.b64  	%rd97, %rd94, %rd95;
	setp.eq.s64 	%p21, %rd97, 0;
	@%p21 bra 	$L__BB4_26;
	shl.b64 	%rd98, %rd108, 2;
	and.b64  	%rd99, %rd98, 17179869180;
	add.s64 	%rd100, %rd1, %rd99;
	atom.global.min.u32 	%r50, [%rd100], %r5;
$L__BB4_26:
	add.s32 	%r51, %r51, 4;
	add.s64 	%rd101, %rd101, 4;
	setp.ne.s32 	%p22, %r51, 64;
	@%p22 bra 	$L__BB4_2;
$L__BB4_27:
	ret;

}


// ===== COMPILED SASS (sm_100) =====

	.target	sm_100

	.elftype	@"ET_EXEC"


//--------------------- .note.nv.tkinfo           --------------------------
	.section	.note.nv.tkinfo,"",@"SHT_NOTE"
	.sectionflags	@"SHF_NOTE_NV_TKINFO"
	.tkinfo
        /*0018*/ 	.word	0x00000002
        /*0030*/ 	.string	""
        /*0030*/ 	.string	"ptxas"
        /*0030*/ 	.string	"Cuda compilation tools, release 13.0, V13.0.88"
        /*0030*/ 	.string	"Build cuda_13.0.r13.0/compiler.36424714_0"
        /*0030*/ 	.string	"-arch sm_100 -m 64 "



//--------------------- .note.nv.cuinfo           --------------------------
	.section	.note.nv.cuinfo,"",@"SHT_NOTE"
	.sectionflags	@"SHF_NOTE_NV_CUINFO"
        /*0018*/ 	.short	0x0002
        /*001a*/ 	.short	0x0064
        /*001c*/ 	.short	0x0082
	.zero		2


//--------------------- .nv.info                  --------------------------
	.section	.nv.info,"",@"SHT_CUDA_INFO"
	.align	4


	//----- nvinfo : EIATTR_REGCOUNT
	.align		4
        /*0000*/ 	.byte	0x04, 0x2f
        /*0002*/ 	.short	(.L_1 - .L_0)
	.align		4
.L_0:
        /*0004*/ 	.word	index@(xor_assign_u8)
        /*0008*/ 	.word	0x0000000a


	//----- nvinfo : EIATTR_FRAME_SIZE
	.align		4
.L_1:
        /*000c*/ 	.byte	0x04, 0x11
        /*000e*/ 	.short	(.L_3 - .L_2)
	.align		4
.L_2:
        /*0010*/ 	.word	index@(xor_assign_u8)
        /*0014*/ 	.word	0x00000000


	//----- nvinfo : EIATTR_REGCOUNT
	.align		4
.L_3:
        /*0018*/ 	.byte	0x04, 0x2f
        /*001a*/ 	.short	(.L_5 - .L_4)
	.align		4
.L_4:
        /*001c*/ 	.word	index@(matmul_correct_and_reduce)
        /*0020*/ 	.word	0x00000013


	//----- nvinfo : EIATTR_FRAME_SIZE
	.align		4
.L_5:
        /*0024*/ 	.byte	0x04, 0x11
        /*0026*/ 	.short	(.L_7 - .L_6)
	.align		4
.L_6:
        /*0028*/ 	.word	index@($__internal_3_$__cuda_sm20_div_u64)
        /*002c*/ 	.word	0x00000000


	//----- nvinfo : EIATTR_FRAME_SIZE
	.align		4
.L_7:
        /*0030*/ 	.byte	0x04, 0x11
        /*0032*/ 	.short	(.L_9 - .L_8)
	.align		4
.L_8:
        /*0034*/ 	.word	index@(matmul_correct_and_reduce)
        /*0038*/ 	.word	0x00000000


	//----- nvinfo : EIATTR_REGCOUNT
	.align		4
.L_9:
        /*003c*/ 	.byte	0x04, 0x2f
        /*003e*/ 	.short	(.L_11 - .L_10)
	.align		4
.L_10:
        /*0040*/ 	.word	index@(openResults)
        /*0044*/ 	.word	0x00000016


	//----- nvinfo : EIATTR_FRAME_SIZE
	.align		4
.L_11:
        /*0048*/ 	.byte	0x04, 0x11
        /*004a*/ 	.short	(.L_13 - .L_12)
	.align		4
.L_12:
        /*004c*/ 	.word	index@($__internal_2_$__cuda_sm20_div_u64)
        /*0050*/ 	.word	0x00000000


	//----- nvinfo : EIATTR_FRAME_SIZE
	.align		4
.L_13:
        /*0054*/ 	.byte	0x04, 0x11
        /*0056*/ 	.short	(.L_15 - .L_14)
	.align		4
.L_14:
        /*0058*/ 	.word	index@(openResults)
        /*005c*/ 	.word	0x00000000


	//----- nvinfo : EIATTR_REGCOUNT
	.align		4
.L_15:
        /*0060*/ 	.byte	0x04, 0x2f
        /*0062*/ 	.short	(.L_17 - .L_16)
	.align		4
.L_16:
        /*0064*/ 	.word	index@(mergeDbResults)
        /*0068*/ 	.word	0x00000018


	//----- nvinfo : EIATTR_FRAME_SIZE
	.align		4
.L_17:
        /*006c*/ 	.byte	0x04, 0x11
        /*006e*/ 	.short	(.L_19 - .L_18)
	.align		4
.L_18:
        /*0070*/ 	.word	index@($__internal_1_$__cuda_sm20_div_u64)
        /*0074*/ 	.word	0x00000000


	//----- nvinfo : EIATTR_FRAME_SIZE
	.align		4
.L_19:
        /*0078*/ 	.byte	0x04, 0x11
        /*007a*/ 	.short	(.L_21 - .L_20)
	.align		4
.L_20:
        /*007c*/ 	.word	index@(mergeDbResults)
        /*0080*/ 	.word	0x00000000


	//----- nvinfo : EIATTR_REGCOUNT
	.align		4
.L_21:
        /*0084*/ 	.byte	0x04, 0x2f
        /*0086*/ 	.short	(.L_23 - .L_22)
	.align		4
.L_22:
        /*0088*/ 	.word	index@(mergeBatchResults)
        /*008c*/ 	.word	0x00000018


	//----- nvinfo : EIATTR_FRAME_SIZE
	.align		4
.L_23:
        /*0090*/ 	.byte	0x04, 0x11
        /*0092*/ 	.short	(.L_25 - .L_24)
	.align		4
.L_24:
        /*0094*/ 	.word	index@($__internal_0_$__cuda_sm20_div_u64)
        /*0098*/ 	.word	0x00000000


	//----- nvinfo : EIATTR_FRAME_SIZE
	.align		4
.L_25:
        /*009c*/ 	.byte	0x04, 0x11
        /*009e*/ 	.short	(.L_27 - .L_26)
	.align		4
.L_26:
        /*00a0*/ 	.word	index@(mergeBatchResults)
        /*00a4*/ 	.word	0x00000000


	//----- nvinfo : EIATTR_MIN_STACK_SIZE
	.align		4
.L_27:
        /*00a8*/ 	.byte	0x04, 0x12
        /*00aa*/ 	.short	(.L_29 - .L_28)
	.align		4
.L_28:
        /*00ac*/ 	.word	index@(mergeBatchResults)
        /*00b0*/ 	.word	0x00000000


	//----- nvinfo : EIATTR_MIN_STACK_SIZE
	.align		4
.L_29:
        /*00b4*/ 	.byte	0x04, 0x12
        /*00b6*/ 	.short	(.L_31 - .L_30)
	.align		4
.L_30:
        /*00b8*/ 	.word	index@(mergeDbResults)
        /*00bc*/ 	.word	0x00000000


	//----- nvinfo : EIATTR_MIN_STACK_SIZE
	.align		4
.L_31:
        /*00c0*/ 	.byte	0x04, 0x12
        /*00c2*/ 	.short	(.L_33 - .L_32)
	.align		4
.L_32:
        /*00c4*/ 	.word	index@(openResults)
        /*00c8*/ 	.word	0x00000000


	//----- nvinfo : EIATTR_MIN_STACK_SIZE
	.align		4
.L_33:
        /*00cc*/ 	.byte	0x04, 0x12
        /*00ce*/ 	.short	(.L_35 - .L_34)
	.align		4
.L_34:
        /*00d0*/ 	.word	index@(matmul_correct_and_reduce)
        /*00d4*/ 	.word	0x00000000


	//----- nvinfo : EIATTR_MIN_STACK_SIZE
	.align		4
.L_35:
        /*00d8*/ 	.byte	0x04, 0x12
        /*00da*/ 	.short	(.L_37 - .L_36)
	.align		4
.L_36:
        /*00dc*/ 	.word	index@(xor_assign_u8)
        /*00e0*/ 	.word	0x00000000
.L_37:


//--------------------- .nv.compat                --------------------------
	.section	.nv.compat,"",@"SHT_CUDA_COMPAT_INFO"
	.align	4
        /*0000*/ 	.byte	0x02, 0x09, 0x00, 0x00, 0x02, 0x02, 0x01, 0x00, 0x02, 0x05, 0x05, 0x00, 0x03, 0x07, 0x01, 0x01
        /*0010*/ 	.byte	0x02, 0x03, 0x00, 0x00, 0x02, 0x06, 0x01, 0x00, 0x04, 0x0b, 0x08, 0x00, 0x09, 0x00, 0x00, 0x00
        /*0020*/ 	.byte	0x00, 0x00, 0x00, 0x00


//--------------------- .nv.info.mergeBatchResults --------------------------
	.section	.nv.info.mergeBatchResults,"",@"SHT_CUDA_INFO"
	.sectionflags	@""
	.align	4


	//----- nvinfo : EIATTR_CUDA_API_VERSION
	.align		4
        /*0000*/ 	.byte	0x04, 0x37
        /*0002*/ 	.short	(.L_39 - .L_38)
.L_38:
        /*0004*/ 	.word	0x00000082


	//----- nvinfo : EIATTR_KPARAM_INFO
	.align		4
.L_39:
        /*0008*/ 	.byte	0x04, 0x17
        /*000a*/ 	.short	(.L_41 - .L_40)
.L_40:
        /*000c*/ 	.word	0x00000000
        /*0010*/ 	.short	0x0004
        /*0012*/ 	.short	0x0020
        /*0014*/ 	.byte	0x00, 0xf0, 0x21, 0x00


	//----- nvinfo : EIATTR_KPARAM_INFO
	.align		4
.L_41:
        /*0018*/ 	.byte	0x04, 0x17
        /*001a*/ 	.short	(.L_43 - .L_42)
.L_42:
        /*001c*/ 	.word	0x00000000
        /*0020*/ 	.short	0x0003
        /*0022*/ 	.short	0x0018
        /*0024*/ 	.byte	0x00, 0xf0, 0x21, 0x00


	//----- nvinfo : EIATTR_KPARAM_INFO
	.align		4
.L_43:
        /*0028*/ 	.byte	0x04, 0x17
        /*002a*/ 	.short	(.L_45 - .L_44)
.L_44:
        /*002c*/ 	.word	0x00000000
        /*0030*/ 	.short	0x0002
        /*0032*/ 	.short	0x0010
        /*0034*/ 	.byte	0x00, 0xf5, 0x21, 0x00


	//----- nvinfo : EIATTR_KPARAM_INFO
	.align		4
.L_45:
        /*0038*/ 	.byte	0x04, 0x17
        /*003a*/ 	.short	(.L_47 - .L_46)
.L_46:
        /*003c*/ 	.word	0x00000000
        /*0040*/ 	.short	0x0001
        /*0042*/ 	.short	0x0008
        /*0044*/ 	.byte	0x00, 0xf5, 0x21, 0x00


	//----- nvinfo : EIATTR_KPARAM_INFO
	.align		4
.L_47:
        /*0048*/ 	.byte	0x04, 0x17
        /*004a*/ 	.short	(.L_49 - .L_48)
.L_48:
        /*004c*/ 	.word	0x00000000
        /*0050*/ 	.short	0x0000
        /*0052*/ 	.short	0x0000
        /*0054*/ 	.byte	0x00, 0xf5, 0x21, 0x00


	//----- nvinfo : EIATTR_SPARSE_MMA_MASK
	.align		4
.L_49:
        /*0058*/ 	.byte	0x03, 0x50
        /*005a*/ 	.short	0x0000


	//----- nvinfo : EIATTR_MAXREG_COUNT
	.align		4
        /*005c*/ 	.byte	0x03, 0x1b
        /*005e*/ 	.short	0x00ff


	//----- nvinfo : EIATTR_MERCURY_ISA_VERSION
	.align		4
        /*0060*/ 	.byte	0x03, 0x5f
        /*0062*/ 	.short	0x0101


	//----- nvinfo : EIATTR_VRC_CTA_INIT_COUNT
	.align		4
        /*0064*/ 	.byte	0x02, 0x4a
	.zero		1
	.zero		1


	//----- nvinfo : EIATTR_EXIT_INSTR_OFFSETS
	.align		4
        /*0068*/ 	.byte	0x04, 0x1c
        /*006a*/ 	.short	(.L_51 - .L_50)


	//   ....[0]....
.L_50:
        /*006c*/ 	.word	0x00000080


	//   ....[1]....
        /*0070*/ 	.word	0x00001150


	//----- nvinfo : EIATTR_CRS_STACK_SIZE
	.align		4
.L_51:
        /*0074*/ 	.byte	0x04, 0x1e
        /*0076*/ 	.short	(.L_53 - .L_52)
.L_52:
        /*0078*/ 	.word	0x00000000


	//----- nvinfo : EIATTR_CBANK_PARAM_SIZE
	.align		4
.L_53:
        /*007c*/ 	.byte	0x03, 0x19
        /*007e*/ 	.short	0x0028


	//----- nvinfo : EIATTR_PARAM_CBANK
	.align		4
        /*0080*/ 	.byte	0x04, 0x0a
        /*0082*/ 	.short	(.L_55 - .L_54)
	.align		4
.L_54:
        /*0084*/ 	.word	index@(.nv.constant0.mergeBatchResults)
        /*0088*/ 	.short	0x0380
        /*008a*/ 	.short	0x0028


	//----- nvinfo : EIATTR_SW_WAR
	.align		4
.L_55:
        /*008c*/ 	.byte	0x04, 0x36
        /*008e*/ 	.short	(.L_57 - .L_56)
.L_56:
        /*0090*/ 	.word	0x00000008
.L_57:


//--------------------- .nv.info.mergeDbResults   --------------------------
	.section	.nv.info.mergeDbResults,"",@"SHT_CUDA_INFO"
	.sectionflags	@""
	.align	4


	//----- nvinfo : EIATTR_CUDA_API_VERSION
	.align		4
        /*0000*/ 	.byte	0x04, 0x37
        /*0002*/ 	.short	(.L_59 - .L_58)
.L_58:
        /*0004*/ 	.word	0x00000082


	//----- nvinfo : EIATTR_KPARAM_INFO
	.align		4
.L_59:
        /*0008*/ 	.byte	0x04, 0x17
        /*000a*/ 	.short	(.L_61 - .L_60)
.L_60:
        /*000c*/ 	.word	0x00000000
        /*0010*/ 	.short	0x0004
        /*0012*/ 	.short	0x0020
        /*0014*/ 	.byte	0x00, 0xf0, 0x21, 0x00


	//----- nvinfo : EIATTR_KPARAM_INFO
	.align		4
.L_61:
        /*0018*/ 	.byte	0x04, 0x17
        /*001a*/ 	.short	(.L_63 - .L_62)
.L_62:
        /*001c*/ 	.word	0x00000000
        /*0020*/ 	.short	0x0003
        /*0022*/ 	.short	0x0018
        /*0024*/ 	.byte	0x00, 0xf0, 0x21, 0x00


	//----- nvinfo : EIATTR_KPARAM_INFO
	.align		4
.L_63:
        /*0028*/ 	.byte	0x04, 0x17
        /*002a*/ 	.short	(.L_65 - .L_64)
.L_64:
        /*002c*/ 	.word	0x00000000
        /*0030*/ 	.short	0x0002
        /*0032*/ 	.short	0x0010
        /*0034*/ 	.byte	0x00, 0xf5, 0x21, 0x00


	//----- nvinfo : EIATTR_KPARAM_INFO
	.align		4
.L_65:
        /*0038*/ 	.byte	0x04, 0x17
        /*003a*/ 	.short	(.L_67 - .L_66)
.L_66:
        /*003c*/ 	.word	0x00000000
        /*0040*/ 	.short	0x0001
        /*0042*/ 	.short	0x0008
        /*0044*/ 	.byte	0x00, 0xf5, 0x21, 0x00


	//----- nvinfo : EIATTR_KPARAM_INFO
	.align		4
.L_67:
        /*0048*/ 	.byte	0x04, 0x17
        /*004a*/ 	.short	(.L_69 - .L_68)
.L_68:
        /*004c*/ 	.word	0x00000000
        /*0050*/ 	.short	0x0000
        /*0052*/ 	.short	0x0000
        /*0054*/ 	.byte	0x00, 0xf5, 0x21, 0x00


	//----- nvinfo : EIATTR_SPARSE_MMA_MASK
	.align		4
.L_69:
        /*0058*/ 	.byte	0x03, 0x50
        /*005a*/ 	.short	0x0000


	//----- nvinfo : EIATTR_MAXREG_COUNT
	.align		4
        /*005c*/ 	.byte	0x03, 0x1b
        /*005e*/ 	.short	0x00ff


	//----- nvinfo : EIATTR_MERCURY_ISA_VERSION
	.align		4
        /*0060*/ 	.byte	0x03, 0x5f
        /*0062*/ 	.short	0x0101


	//----- nvinfo : EIATTR_VRC_CTA_INIT_COUNT
	.align		4
        /*0064*/ 	.byte	0x02, 0x4a
	.zero		1
	.zero		1


	//----- nvinfo : EIATTR_EXIT_INSTR_OFFSETS
	.align		4
        /*0068*/ 	.byte	0x04, 0x1c
        /*006a*/ 	.short	(.L_71 - .L_70)


	//   ....[0]....
.L_70:
        /*006c*/ 	.word	0x00000080


	//   ....[1]....
        /*0070*/ 	.word	0x000010a0


	//----- nvinfo : EIATTR_CRS_STACK_SIZE
	.align		4
.L_71:
        /*0074*/ 	.byte	0x04, 0x1e
        /*0076*/ 	.short	(.L_73 - .L_72)
.L_72:
        /*0078*/ 	.word	0x00000000


	//----- nvinfo : EIATTR_CBANK_PARAM_SIZE
	.align		4
.L_73:
        /*007c*/ 	.byte	0x03, 0x19
        /*007e*/ 	.short	0x0028


	//----- nvinfo : EIATTR_PARAM_CBANK
	.align		4
        /*0080*/ 	.byte	0x04, 0x0a
        /*0082*/ 	.short	(.L_75 - .L_74)
	.align		4
.L_74:
        /*0084*/ 	.word	index@(.nv.constant0.mergeDbResults)
        /*0088*/ 	.short	0x0380
        /*008a*/ 	.short	0x0028


	//----- nvinfo : EIATTR_SW_WAR
	.align		4
.L_75:
        /*008c*/ 	.byte	0x04, 0x36
        /*008e*/ 	.short	(.L_77 - .L_76)
.L_76:
        /*0090*/ 	.word	0x00000008
.L_77:


//--------------------- .nv.info.openResults      --------------------------
	.section	.nv.info.openResults,"",@"SHT_CUDA_INFO"
	.sectionflags	@""
	.align	4


	//----- nvinfo : EIATTR_CUDA_API_VERSION
	.align		4
        /*0000*/ 	.byte	0x04, 0x37
        /*0002*/ 	.short	(.L_79 - .L_78)
.L_78:
        /*0004*/ 	.word	0x00000082


	//----- nvinfo : EIATTR_KPARAM_INFO
	.align		4
.L_79:
        /*0008*/ 	.byte	0x04, 0x17
        /*000a*/ 	.short	(.L_81 - .L_80)
.L_80:
        /*000c*/ 	.word	0x00000000
        /*0010*/ 	.short	0x0008
        /*0012*/ 	.short	0x0040
        /*0014*/ 	.byte	0x00, 0xf0, 0x21, 0x00


	//----- nvinfo : EIATTR_KPARAM_INFO
	.align		4
.L_81:
        /*0018*/ 	.byte	0x04, 0x17
        /*001a*/ 	.short	(.L_83 - .L_82)
.L_82:
        /*001c*/ 	.word	0x00000000
        /*0020*/ 	.short	0x0007
        /*0022*/ 	.short	0x0038
        /*0024*/ 	.byte	0x00, 0xf0, 0x21, 0x00


	//----- nvinfo : EIATTR_KPARAM_INFO
	.align		4
.L_83:
        /*0028*/ 	.byte	0x04, 0x17
        /*002a*/ 	.short	(.L_85 - .L_84)
.L_84:
        /*002c*/ 	.word	0x00000000
        /*0030*/ 	.short	0x0006
        /*0032*/ 	.short	0x0030
        /*0034*/ 	.byte	0x00, 0xf0, 0x21, 0x00


	//----- nvinfo : EIATTR_KPARAM_INFO
	.align		4
.L_85:
        /*0038*/ 	.byte	0x04, 0x17
        /*003a*/ 	.short	(.L_87 - .L_86)
.L_86:
        /*003c*/ 	.word	0x00000000
        /*0040*/ 	.short	0x0005
        /*0042*/ 	.short	0x0028
        /*0044*/ 	.byte	0x00, 0xf0, 0x21, 0x00


	//----- nvinfo : EIATTR_KPARAM_INFO
	.align		4
.L_87:
        /*0048*/ 	.byte	0x04, 0x17
        /*004a*/ 	.short	(.L_89 - .L_88)
.L_88:
        /*004c*/ 	.word	0x00000000
        /*0050*/ 	.short	0x0004
        /*0052*/ 	.short	0x0020
        /*0054*/ 	.byte	0x00, 0xf0, 0x21, 0x00


	//----- nvinfo : EIATTR_KPARAM_INFO
	.align		4
.L_89:
        /*0058*/ 	.byte	0x04, 0x17
        /*005a*/ 	.short	(.L_91 - .L_90)
.L_90:
        /*005c*/ 	.word	0x00000000
        /*0060*/ 	.short	0x0003
        /*0062*/ 	.short	0x0018
        /*0064*/ 	.byte	0x00, 0xf5, 0x21, 0x00


	//----- nvinfo : EIATTR_KPARAM_INFO
	.align		4
.L_91:
        /*0068*/ 	.byte	0x04, 0x17
        /*006a*/ 	.short	(.L_93 - .L_92)
.L_92:
        /*006c*/ 	.word	0x00000000
        /*0070*/ 	.short	0x0002
        /*0072*/ 	.short	0x0010
        /*0074*/ 	.byte	0x00, 0xf5, 0x21, 0x00


	//----- nvinfo : EIATTR_KPARAM_INFO
	.align		4
.L_93:
        /*0078*/ 	.byte	0x04, 0x17
        /*007a*/ 	.short	(.L_95 - .L_94)
.L_94:
        /*007c*/ 	.word	0x00000000
        /*0080*/ 	.short	0x0001
        /*0082*/ 	.short	0x0008
        /*0084*/ 	.byte	0x00, 0xf5, 0x21, 0x00


	//----- nvinfo : EIATTR_KPARAM_INFO
	.align		4
.L_95:
        /*0088*/ 	.byte	0x04, 0x17
        /*008a*/ 	.short	(.L_97 - .L_96)
.L_96:
        /*008c*/ 	.word	0x00000000
        /*0090*/ 	.short	0x0000
        /*0092*/ 	.short	0x0000
        /*0094*/ 	.byte	0x00, 0xf5, 0x21, 0x00


	//----- nvinfo : EIATTR_SPARSE_MMA_MASK
	.align		4
.L_97:
        /*0098*/ 	.byte	0x03, 0x50
        /*009a*/ 	.short	0x0000


	//----- nvinfo : EIATTR_MAXREG_COUNT
	.align		4
        /*009c*/ 	.byte	0x03, 0x1b
        /*009e*/ 	.short	0x00ff


	//----- nvinfo : EIATTR_MERCURY_ISA_VERSION
	.align		4
        /*00a0*/ 	.byte	0x03, 0x5f
        /*00a2*/ 	.short	0x0101


	//----- nvinfo : EIATTR_VRC_CTA_INIT_COUNT
	.align		4
        /*00a4*/ 	.byte	0x02, 0x4a
	.zero		1
	.zero		1


	//----- nvinfo : EIATTR_EXIT_INSTR_OFFSETS
	.align		4
        /*00a8*/ 	.byte	0x04, 0x1c
        /*00aa*/ 	.short	(.L_99 - .L_98)


	//   ....[0]....
.L_98:
        /*00ac*/ 	.word	0x00000080


	//   ....[1]....
        /*00b0*/ 	.word	0x00001200


	//----- nvinfo : EIATTR_CRS_STACK_SIZE
	.align		4
.L_99:
        /*00b4*/ 	.byte	0x04, 0x1e
        /*00b6*/ 	.short	(.L_101 - .L_100)
.L_100:
        /*00b8*/ 	.word	0x00000000


	//----- nvinfo : EIATTR_CBANK_PARAM_SIZE
	.align		4
.L_101:
        /*00bc*/ 	.byte	0x03, 0x19
        /*00be*/ 	.short	0x0048


	//----- nvinfo : EIATTR_PARAM_CBANK
	.align		4
        /*00c0*/ 	.byte	0x04, 0x0a
        /*00c2*/ 	.short	(.L_103 - .L_102)
	.align		4
.L_102:
        /*00c4*/ 	.word	index@(.nv.constant0.openResults)
        /*00c8*/ 	.short	0x0380
        /*00ca*/ 	.short	0x0048


	//----- nvinfo : EIATTR_SW_WAR
	.align		4
.L_103:
        /*00cc*/ 	.byte	0x04, 0x36
        /*00ce*/ 	.short	(.L_105 - .L_104)
.L_104:
        /*00d0*/ 	.word	0x00000008
.L_105:


//--------------------- .nv.info.matmul_correct_and_reduce --------------------------
	.section	.nv.info.matmul_correct_and_reduce,"",@"SHT_CUDA_INFO"
	.sectionflags	@""
	.align	4


	//----- nvinfo : EIATTR_CUDA_API_VERSION
	.align		4
        /*0000*/ 	.byte	0x04, 0x37
        /*0002*/ 	.short	(.L_107 - .L_106)
.L_106:
        /*0004*/ 	.word	0x00000082


	//----- nvinfo : EIATTR_KPARAM_INFO
	.align		4
.L_107:
        /*0008*/ 	.byte	0x04, 0x17
        /*000a*/ 	.short	(.L_109 - .L_108)
.L_108:
        /*000c*/ 	.word	0x00000000
        /*0010*/ 	.short	0x000a
        /*0012*/ 	.short	0x0050
        /*0014*/ 	.byte	0x00, 0xf5, 0x21, 0x00


	//----- nvinfo : EIATTR_KPARAM_INFO
	.align		4
.L_109:
        /*0018*/ 	.byte	0x04, 0x17
        /*001a*/ 	.short	(.L_111 - .L_110)
.L_110:
        /*001c*/ 	.word	0x00000000
        /*0020*/ 	.short	0x0009
        /*0022*/ 	.short	0x0048
        /*0024*/ 	.byte	0x00, 0xf5, 0x21, 0x00


	//----- nvinfo : EIATTR_KPARAM_INFO
	.align		4
.L_111:
        /*0028*/ 	.byte	0x04, 0x17
        /*002a*/ 	.short	(.L_113 - .L_112)
.L_112:
        /*002c*/ 	.word	0x00000000
        /*0030*/ 	.short	0x0008
        /*0032*/ 	.short	0x0040
        /*0034*/ 	.byte	0x00, 0xf0, 0x21, 0x00


	//----- nvinfo : EIATTR_KPARAM_INFO
	.align		4
.L_113:
        /*0038*/ 	.byte	0x04, 0x17
        /*003a*/ 	.short	(.L_115 - .L_114)
.L_114:
        /*003c*/ 	.word	0x00000000
        /*0040*/ 	.short	0x0007
        /*0042*/ 	.short	0x0038
        /*0044*/ 	.byte	0x00, 0xf0, 0x21, 0x00


	//----- nvinfo : EIATTR_KPARAM_INFO
	.align		4
.L_115:
        /*0048*/ 	.byte	0x04, 0x17
        /*004a*/ 	.short	(.L_117 - .L_116)
.L_116:
        /*004c*/ 	.word	0x00000000
        /*0050*/ 	.short	0x0006
        /*0052*/ 	.short	0x0030
        /*0054*/ 	.byte	0x00, 0xf0, 0x21, 0x00


	//----- nvinfo : EIATTR_KPARAM_INFO
	.align		4
.L_117:
        /*0058*/ 	.byte	0x04, 0x17
        /*005a*/ 	.short	(.L_119 - .L_118)
.L_118:
        /*005c*/ 	.word	0x00000000
        /*0060*/ 	.short	0x0005
        /*0062*/ 	.short	0x0028
        /*0064*/ 	.byte	0x00, 0xf5, 0x21, 0x00


	//----- nvinfo : EIATTR_KPARAM_INFO
	.align		4
.L_119:
        /*0068*/ 	.byte	0x04, 0x17
        /*006a*/ 	.short	(.L_121 - .L_120)
.L_120:
        /*006c*/ 	.word	0x00000000
        /*0070*/ 	.short	0x0004
        /*0072*/ 	.short	0x0020
        /*0074*/ 	.byte	0x00, 0xf5, 0x21, 0x00


	//----- nvinfo : EIATTR_KPARAM_INFO
	.align		4
.L_121:
        /*0078*/ 	.byte	0x04, 0x17
        /*007a*/ 	.short	(.L_123 - .L_122)
.L_122:
        /*007c*/ 	.word	0x00000000
        /*0080*/ 	.short	0x0003
        /*0082*/ 	.short	0x0018
        /*0084*/ 	.byte	0x00, 0xf5, 0x21, 0x00


	//----- nvinfo : EIATTR_KPARAM_INFO
	.align		4
.L_123:
        /*0088*/ 	.byte	0x04, 0x17
        /*008a*/ 	.short	(.L_125 - .L_124)
.L_124:
        /*008c*/ 	.word	0x00000000
        /*0090*/ 	.short	0x0002
        /*0092*/ 	.short	0x0010
        /*0094*/ 	.byte	0x00, 0xf5, 0x21, 0x00


	//----- nvinfo : EIATTR_KPARAM_INFO
	.align		4
.L_125:
        /*0098*/ 	.byte	0x04, 0x17
        /*009a*/ 	.short	(.L_127 - .L_126)
.L_126:
        /*009c*/ 	.word	0x00000000
        /*00a0*/ 	.short	0x0001
        /*00a2*/ 	.short	0x0008
        /*00a4*/ 	.byte	0x00, 0xf5, 0x21, 0x00


	//----- nvinfo : EIATTR_KPARAM_INFO
	.align		4
.L_127:
        /*00a8*/ 	.byte	0x04, 0x17
        /*00aa*/ 	.short	(.L_129 - .L_128)
.L_128:
        /*00ac*/ 	.word	0x00000000
        /*00b0*/ 	.short	0x0000
        /*00b2*/ 	.short	0x0000
        /*00b4*/ 	.byte	0x00, 0xf5, 0x21, 0x00


	//----- nvinfo : EIATTR_SPARSE_MMA_MASK
	.align		4
.L_129:
        /*00b8*/ 	.byte	0x03, 0x50
        /*00ba*/ 	.short	0x0000


	//----- nvinfo : EIATTR_MAXREG_COUNT
	.align		4
        /*00bc*/ 	.byte	0x03, 0x1b
        /*00be*/ 	.short	0x00ff


	//----- nvinfo : EIATTR_MERCURY_ISA_VERSION
	.align		4
        /*00c0*/ 	.byte	0x03, 0x5f
        /*00c2*/ 	.short	0x0101


	//----- nvinfo : EIATTR_VRC_CTA_INIT_COUNT
	.align		4
        /*00c4*/ 	.byte	0x02, 0x4a
	.zero		1
	.zero		1


	//----- nvinfo : EIATTR_EXIT_INSTR_OFFSETS
	.align		4
        /*00c8*/ 	.byte	0x04, 0x1c
        /*00ca*/ 	.short	(.L_131 - .L_130)


	//   ....[0]....
.L_130:
        /*00cc*/ 	.word	0x00000080


	//   ....[1]....
        /*00d0*/ 	.word	0x000005e0


	//----- nvinfo : EIATTR_CRS_STACK_SIZE
	.align		4
.L_131:
        /*00d4*/ 	.byte	0x04, 0x1e
        /*00d6*/ 	.short	(.L_133 - .L_132)
.L_132:
        /*00d8*/ 	.word	0x00000000


	//----- nvinfo : EIATTR_CBANK_PARAM_SIZE
	.align		4
.L_133:
        /*00dc*/ 	.byte	0x03, 0x19
        /*00de*/ 	.short	0x0058


	//----- nvinfo : EIATTR_PARAM_CBANK
	.align		4
        /*00e0*/ 	.byte	0x04, 0x0a
        /*00e2*/ 	.short	(.L_135 - .L_134)
	.align		4
.L_134:
        /*00e4*/ 	.word	index@(.nv.constant0.matmul_correct_and_reduce)
        /*00e8*/ 	.short	0x0380
        /*00ea*/ 	.short	0x0058


	//----- nvinfo : EIATTR_SW_WAR
	.align		4
.L_135:
        /*00ec*/ 	.byte	0x04, 0x36
        /*00ee*/ 	.short	(.L_137 - .L_136)
.L_136:
        /*00f0*/ 	.word	0x00000008
.L_137:


//--------------------- .nv.info.xor_assign_u8    --------------------------
	.section	.nv.info.xor_assign_u8,"",@"SHT_CUDA_INFO"
	.sectionflags	@""
	.align	4


	//----- nvinfo : EIATTR_CUDA_API_VERSION
	.align		4
        /*0000*/ 	.byte	0x04, 0x37
        /*0002*/ 	.short	(.L_139 - .L_138)
.L_138:
        /*0004*/ 	.word	0x00000082


	//----- nvinfo : EIATTR_KPARAM_INFO
	.align		4
.L_139:
        /*0008*/ 	.byte	0x04, 0x17
        /*000a*/ 	.short	(.L_141 - .L_140)
.L_140:
        /*000c*/ 	.word	0x00000000
        /*0010*/ 	.short	0x0002
        /*0012*/ 	.short	0x0010
        /*0014*/ 	.byte	0x00, 0xf0, 0x11, 0x00


	//----- nvinfo : EIATTR_KPARAM_INFO
	.align		4
.L_141:
        /*0018*/ 	.byte	0x04, 0x17
        /*001a*/ 	.short	(.L_143 - .L_142)
.L_142:
        /*001c*/ 	.word	0x00000000
        /*0020*/ 	.short	0x0001
        /*0022*/ 	.short	0x0008
        /*0024*/ 	.byte	0x00, 0xf5, 0x21, 0x00


	//----- nvinfo : EIATTR_KPARAM_INFO
	.align		4
.L_143:
        /*0028*/ 	.byte	0x04, 0x17
        /*002a*/ 	.short	(.L_145 - .L_144)
.L_144:
        /*002c*/ 	.word	0x00000000
        /*0030*/ 	.short	0x0000
        /*0032*/ 	.short	0x0000
        /*0034*/ 	.byte	0x00, 0xf5, 0x21, 0x00


	//----- nvinfo : EIATTR_SPARSE_MMA_MASK
	.align		4
.L_145:
        /*0038*/ 	.byte	0x03, 0x50
        /*003a*/ 	.short	0x0000


	//----- nvinfo : EIATTR_MAXREG_COUNT
	.align		4
        /*003c*/ 	.byte	0x03, 0x1b
        /*003e*/ 	.short	0x00ff


	//----- nvinfo : EIATTR_MERCURY_ISA_VERSION
	.align		4
        /*0040*/ 	.byte	0x03, 0x5f
        /*0042*/ 	.short	0x0101


	//----- nvinfo : EIATTR_VRC_CTA_INIT_COUNT
	.align		4
        /*0044*/ 	.byte	0x02, 0x4a
	.zero		1
	.zero		1


	//----- nvinfo : EIATTR_EXIT_INSTR_OFFSETS
	.align		4
        /*0048*/ 	.byte	0x04, 0x1c
        /*004a*/ 	.short	(.L_147 - .L_146)


	//   ....[0]....
.L_146:
        /*004c*/ 	.word	0x00000070


	//   ....[1]....
        /*0050*/ 	.word	0x00000130


	//----- nvinfo : EIATTR_CBANK_PARAM_SIZE
	.align		4
.L_147:
        /*0054*/ 	.byte	0x03, 0x19
        /*0056*/ 	.short	0x0014


	//----- nvinfo : EIATTR_PARAM_CBANK
	.align		4
        /*0058*/ 	.byte	0x04, 0x0a
        /*005a*/ 	.short	(.L_149 - .L_148)
	.align		4
.L_148:
        /*005c*/ 	.word	index@(.nv.constant0.xor_assign_u8)
        /*0060*/ 	.short	0x0380
        /*0062*/ 	.short	0x0014


	//----- nvinfo : EIATTR_SW_WAR
	.align		4
.L_149:
        /*0064*/ 	.byte	0x04, 0x36
        /*0066*/ 	.short	(.L_151 - .L_150)
.L_150:
        /*0068*/ 	.word	0x00000008
.L_151:


//--------------------- .nv.callgraph             --------------------------
	.section	.nv.callgraph,"",@"SHT_CUDA_CALLGRAPH"
	.align	4
	.sectionentsize	8
	.align		4
        /*0000*/ 	.word	0x00000000
	.align		4
        /*0004*/ 	.word	0xffffffff
	.align		4
        /*0008*/ 	.word	0x00000000
	.align		4
        /*000c*/ 	.word	0xfffffffe
	.align		4
        /*0010*/ 	.word	0x00000000
	.align		4
        /*0014*/ 	.word	0xfffffffd
	.align		4
        /*0018*/ 	.word	0x00000000
	.align		4
        /*001c*/ 	.word	0xfffffffc


//--------------------- .text.mergeBatchResults   --------------------------
	.section	.text.mergeBatchResults,"ax",@progbits
	.align	128
        .global         mergeBatchResults
        .type           mergeBatchResults,@function
        .size           mergeBatchResults,(.L_x_70 - mergeBatchResults)
        .other          mergeBatchResults,@"STO_CUDA_ENTRY STV_DEFAULT"
mergeBatchResults:
.text.mergeBatchResults:
[----:B------:R-:W-:Y:S01]  /*0000*/  LDC R1, c[0x0][0x37c] ;  /* 0x0000df00ff017b82 */ /* 0x000fe20000000800 */
[----:B------:R-:W0:Y:S07]  /*0010*/  S2R R3, SR_TID.X ;  /* 0x0000000000037919 */ /* 0x000e2e0000002100 */
[----:B------:R-:W0:Y:S01]  /*0020*/  S2UR UR4, SR_CTAID.X ;  /* 0x00000000000479c3 */ /* 0x000e220000002500 */
[----:B------:R-:W1:Y:S07]  /*0030*/  LDCU.64 UR6, c[0x0][0x3a0] ;  /* 0x00007400ff0677ac */ /* 0x000e6e0008000a00 */
[----:B------:R-:W0:Y:S02]  /*0040*/  LDC R0, c[0x0][0x360] ;  /* 0x0000d800ff007b82 */ /* 0x000e240000000800 */
[----:B0-----:R-:W-:-:S05]  /*0050*/  IMAD R0, R0, UR4, R3 ;  /* 0x0000000400007c24 */ /* 0x001fca000f8e0203 */
[----:B-1----:R-:W-:-:S04]  /*0060*/  ISETP.GE.U32.AND P0, PT, R0, UR6, PT ;  /* 0x0000000600007c0c */ /* 0x002fc8000bf06070 */
[----:B------:R-:W-:-:S13]  /*0070*/  ISETP.GE.U32.AND.EX P0, PT, RZ, UR7, PT, P0 ;  /* 0x00000007ff007c0c */ /* 0x000fda000bf06100 */
[----:B------:R-:W-:Y:S05]  /*0080*/  @P0 EXIT ;  /* 0x000000000000094d */ /* 0x000fea0003800000 */
[----:B------:R-:W0:Y:S01]  /*0090*/  LDCU.128 UR4, c[0x0][0x380] ;  /* 0x00007000ff0477ac */ /* 0x000e220008000c00 */
[----:B------:R-:W-:Y:S01]  /*00a0*/  IMAD.SHL.U32 R4, R0, 0x8, RZ ;  /* 0x0000000800047824 */ /* 0x000fe200078e00ff */
[----:B------:R-:W-:Y:S01]  /*00b0*/  SHF.R.U32.HI R5, RZ, 0x1d, R0 ;  /* 0x0000001dff057819 */ /* 0x000fe20000011600 */
[----:B------:R-:W1:Y:S01]  /*00c0*/  LDCU.64 UR10, c[0x0][0x358] ;  /* 0x00006b00ff0a77ac */ /* 0x000e620008000a00 */
[----:B------:R-:W2:Y:S01]  /*00d0*/  LDCU UR15, c[0x0][0x398] ;  /* 0x00007300ff0f77ac */ /* 0x000ea20008000800 */
[----:B------:R-:W3:Y:S01]  /*00e0*/  LDCU UR14, c[0x0][0x39c] ;  /* 0x00007380ff0e77ac */ /* 0x000ee20008000800 */
[----:B------:R-:W4:Y:S01]  /*00f0*/  LDCU.64 UR16, c[0x0][0x390] ;  /* 0x00007200ff1077ac */ /* 0x000f220008000a00 */
[C---:B0-----:R-:W-:Y:S02]  /*0100*/  IADD3 R2, P0, PT, R4.reuse, UR4, RZ ;  /* 0x0000000404027c10 */ /* 0x041fe4000ff1e0ff */
[----:B------:R-:W-:Y:S01]  /*0110*/  IADD3 R4, P1, PT, R4, UR6, RZ ;  /* 0x0000000604047c10 */ /* 0x000fe2000ff3e0ff */
[----:B------:R-:W-:Y:S01]  /*0120*/  UMOV UR4, URZ ;  /* 0x000000ff00047c82 */ /* 0x000fe20008000000 */
[C---:B------:R-:W-:Y:S01]  /*0130*/  IADD3.X R3, PT, PT, R5.reuse, UR5, RZ, P0, !PT ;  /* 0x0000000505037c10 */ /* 0x040fe200087fe4ff */
[----:B------:R-:W-:Y:S01]  /*0140*/  UMOV UR13, 0x3 ;  /* 0x00000003000d7882 */ /* 0x000fe20000000000 */
[----:B------:R-:W-:Y:S01]  /*0150*/  IADD3.X R5, PT, PT, R5, UR7, RZ, P1, !PT ;  /* 0x0000000705057c10 */ /* 0x000fe20008ffe4ff */
[----:B-1234-:R-:W-:-:S08]  /*0160*/  UMOV UR5, URZ ;  /* 0x000000ff00057c82 */ /* 0x01efd00008000000 */
.L_x_20:
[C---:B0-----:R-:W-:Y:S01]  /*0170*/  LEA R6, P0, R0.reuse, UR13, 0x6 ;  /* 0x0000000d00067c11 */ /* 0x041fe2000f8030ff */
[----:B------:R-:W-:Y:S01]  /*0180*/  UIADD3 UR4, UPT, UPT, UR4, 0x4, URZ ;  /* 0x0000000404047890 */ /* 0x000fe2000fffe0ff */
[----:B------:R-:W-:Y:S01]  /*0190*/  BSSY.RECONVERGENT B0, `(.L_x_0) ;  /* 0x0000027000007945 */ /* 0x000fe20003800200 */
[----:B------:R-:W0:Y:S01]  /*01a0*/  LDCU.64 UR8, c[0x0][0x398] ;  /* 0x00007300ff0877ac */ /* 0x000e220008000a00 */
[----:B------:R-:W-:Y:S02]  /*01b0*/  LEA.HI.X R7, R0, UR5, RZ, 0x6, P0 ;  /* 0x0000000500077c11 */ /* 0x000fe400080f34ff */
[----:B------:R-:W-:Y:S01]  /*01c0*/  IADD3 R10, P0, PT, R6, -0x3, RZ ;  /* 0xfffffffd060a7810 */ /* 0x000fe20007f1e0ff */
[----:B------:R-:W-:-:S03]  /*01d0*/  UISETP.NE.AND UP1, UPT, UR4, 0x40, UPT ;  /* 0x000000400400788c */ /* 0x000fc6000bf25270 */
[----:B------:R-:W-:-:S04]  /*01e0*/  IADD3.X R11, PT, PT, R7, -0x1, RZ, P0, !PT ;  /* 0xffffffff070b7810 */ /* 0x000fc800007fe4ff */
[----:B------:R-:W-:-:S04]  /*01f0*/  LOP3.LUT R8, R11, UR14, RZ, 0xfc, !PT ;  /* 0x0000000e0b087c12 */ /* 0x000fc8000f8efcff */
[----:B------:R-:W-:-:S13]  /*0200*/  ISETP.NE.U32.AND P0, PT, R8, RZ, PT ;  /* 0x000000ff0800720c */ /* 0x000fda0003f05070 */
[----:B0-----:R-:W-:Y:S05]  /*0210*/  @P0 BRA `(.L_x_1) ;  /* 0x00000000005c0947 */ /* 0x001fea0003800000 */
[----:B------:R-:W-:-:S04]  /*0220*/  IMAD.U32 R9, RZ, RZ, UR15 ;  /* 0x0000000fff097e24 */ /* 0x000fc8000f8e00ff */
[----:B------:R-:W0:Y:S01]  /*0230*/  I2F.U32.RP R8, R9 ;  /* 0x0000000900087306 */ /* 0x000e220000209000 */
[----:B------:R-:W-:-:S07]  /*0240*/  ISETP.NE.U32.AND P2, PT, R9, RZ, PT ;  /* 0x000000ff0900720c */ /* 0x000fce0003f45070 */
[----:B0-----:R-:W0:Y:S02]  /*0250*/  MUFU.RCP R8, R8 ;  /* 0x0000000800087308 */ /* 0x001e240000001000 */
[----:B0-----:R-:W-:-:S06]  /*0260*/  VIADD R12, R8, 0xffffffe ;  /* 0x0ffffffe080c7836 */ /* 0x001fcc0000000000 */
[----:B------:R0:W1:Y:S02]  /*0270*/  F2I.FTZ.U32.TRUNC.NTZ R13, R12 ;  /* 0x0000000c000d7305 */ /* 0x000064000021f000 */
[----:B0-----:R-:W-:Y:S02]  /*0280*/  IMAD.MOV.U32 R12, RZ, RZ, RZ ;  /* 0x000000ffff0c7224 */ /* 0x001fe400078e00ff */
[----:B-1----:R-:W-:-:S04]  /*0290*/  IMAD R11, R13, R9, RZ ;  /* 0x000000090d0b7224 */ /* 0x002fc800078e02ff */
[----:B------:R-:W-:-:S04]  /*02a0*/  IMAD.MOV R11, RZ, RZ, -R11 ;  /* 0x000000ffff0b7224 */ /* 0x000fc800078e0a0b */
[----:B------:R-:W-:-:S06]  /*02b0*/  IMAD.HI.U32 R13, R13, R11, R12 ;  /* 0x0000000b0d0d7227 */ /* 0x000fcc00078e000c */
[----:B------:R-:W-:-:S04]  /*02c0*/  IMAD.HI.U32 R12, R13, R10, RZ ;  /* 0x0000000a0d0c7227 */ /* 0x000fc800078e00ff */
[----:B------:R-:W-:Y:S02]  /*02d0*/  IMAD.MOV R14, RZ, RZ, -R12 ;  /* 0x000000ffff0e7224 */ /* 0x000fe400078e0a0c */
[----:B------:R-:W-:Y:S02]  /*02e0*/  IMAD.MOV.U32 R13, RZ, RZ, RZ ;  /* 0x000000ffff0d7224 */ /* 0x000fe400078e00ff */
[----:B------:R-:W-:-:S05]  /*02f0*/  IMAD R14, R9, R14, R10 ;  /* 0x0000000e090e7224 */ /* 0x000fca00078e020a */
[----:B------:R-:W-:-:S13]  /*0300*/  ISETP.GE.U32.AND P0, PT, R14, R9, PT ;  /* 0x000000090e00720c */ /* 0x000fda0003f06070 */
[----:B------:R-:W-:Y:S01]  /*0310*/  @P0 IMAD.IADD R14, R14, 0x1, -R9 ;  /* 0x000000010e0e0824 */ /* 0x000fe200078e0a09 */
[----:B------:R-:W-:-:S04]  /*0320*/  @P0 IADD3 R12, PT, PT, R12, 0x1, RZ ;  /* 0x000000010c0c0810 */ /* 0x000fc80007ffe0ff */
[----:B------:R-:W-:-:S13]  /*0330*/  ISETP.GE.U32.AND P1, PT, R14, R9, PT ;  /* 0x000000090e00720c */ /* 0x000fda0003f26070 */
[----:B------:R-:W-:Y:S01]  /*0340*/  @P1 VIADD R12, R12, 0x1 ;  /* 0x000000010c0c1836 */ /* 0x000fe20000000000 */
[----:B------:R-:W-:-:S05]  /*0350*/  @!P2 LOP3.LUT R12, RZ, R9, RZ, 0x33, !PT ;  /* 0x00000009ff0ca212 */ /* 0x000fca00078e33ff */
[----:B------:R-:W-:-:S04]  /*0360*/  IMAD.MOV R11, RZ, RZ, -R12 ;  /* 0x000000ffff0b7224 */ /* 0x000fc800078e0a0c */
[----:B------:R-:W-:Y:S01]  /*0370*/  IMAD R11, R9, R11, R10 ;  /* 0x0000000b090b7224 */ /* 0x000fe200078e020a */
[----:B------:R-:W-:Y:S06]  /*0380*/  BRA `(.L_x_2) ;  /* 0x00000000001c7947 */ /* 0x000fec0003800000 */
.L_x_1:
[----:B------:R-:W-:-:S07]  /*0390*/  MOV R12, 0x3b0 ;  /* 0x000003b0000c7802 */ /* 0x000fce0000000f00 */
[----:B------:R-:W-:Y:S05]  /*03a0*/  CALL.REL.NOINC `($__internal_0_$__cuda_sm20_div_u64) ;  /* 0x0000000c006c7944 */ /* 0x000fea0003c00000 */
[--C-:B------:R-:W-:Y:S01]  /*03b0*/  IMAD.MOV R11, RZ, RZ, -R8.reuse ;  /* 0x000000ffff0b7224 */ /* 0x100fe200078e0a08 */
[----:B------:R-:W-:Y:S01]  /*03c0*/  MOV R13, R15 ;  /* 0x0000000f000d7202 */ /* 0x000fe20000000f00 */
[----:B------:R-:W-:Y:S02]  /*03d0*/  IMAD.U32 R9, RZ, RZ, UR15 ;  /* 0x0000000fff097e24 */ /* 0x000fe4000f8e00ff */
[----:B------:R-:W-:Y:S02]  /*03e0*/  IMAD.MOV.U32 R12, RZ, RZ, R8 ;  /* 0x000000ffff0c7224 */ /* 0x000fe400078e0008 */
[----:B------:R-:W-:-:S07]  /*03f0*/  IMAD R11, R11, R9, R10 ;  /* 0x000000090b0b7224 */ /* 0x000fce00078e020a */
.L_x_2:
[----:B------:R-:W-:Y:S05]  /*0400*/  BSYNC.RECONVERGENT B0 ;  /* 0x0000000000007941 */ /* 0x000fea0003800200 */
.L_x_0:
[----:B------:R-:W-:Y:S01]  /*0410*/  IMAD.MOV.U32 R15, RZ, RZ, -0x42108421 ;  /* 0xbdef7bdfff0f7424 */ /* 0x000fe200078e00ff */
[----:B------:R-:W-:Y:S01]  /*0420*/  IADD3 R10, P0, PT, R6, -0x2, RZ ;  /* 0xfffffffe060a7810 */ /* 0x000fe20007f1e0ff */
[----:B------:R-:W-:Y:S02]  /*0430*/  BSSY.RECONVERGENT B0, `(.L_x_3) ;  /* 0x000001a000007945 */ /* 0x000fe40003800200 */
[----:B------:R-:W-:Y:S01]  /*0440*/  IMAD R8, R12, R15, 0x21084210 ;  /* 0x210842100c087424 */ /* 0x000fe200078e020f */
[----:B------:R-:W-:-:S04]  /*0450*/  IADD3.X R18, PT, PT, R7, -0x1, RZ, P0, !PT ;  /* 0xffffffff07127810 */ /* 0x000fc800007fe4ff */
[----:B------:R-:W-:Y:S02]  /*0460*/  ISETP.GT.U32.AND P0, PT, R8, 0x8421084, PT ;  /* 0x084210840800780c */ /* 0x000fe40003f04070 */
[----:B------:R-:W-:Y:S02]  /*0470*/  LOP3.LUT R8, R18, UR14, RZ, 0xfc, !PT ;  /* 0x0000000e12087c12 */ /* 0x000fe4000f8efcff */
[----:B------:R-:W-:Y:S02]  /*0480*/  ISETP.EQ.OR P0, PT, R12, R11, P0 ;  /* 0x0000000b0c00720c */ /* 0x000fe40000702670 */
[----:B------:R-:W-:-:S11]  /*0490*/  ISETP.NE.U32.AND P1, PT, R8, RZ, PT ;  /* 0x000000ff0800720c */ /* 0x000fd60003f25070 */
[----:B------:R-:W-:Y:S05]  /*04a0*/  @P0 BRA `(.L_x_4) ;  /* 0x0000000000480947 */ /* 0x000fea0003800000 */
[----:B------:R-:W2:Y:S04]  /*04b0*/  LDG.E.64 R14, desc[UR10][R2.64] ;  /* 0x0000000a020e7981 */ /* 0x000ea8000c1e1b00 */
[----:B------:R-:W3:Y:S01]  /*04c0*/  LDG.E.64 R16, desc[UR10][R4.64] ;  /* 0x0000000a04107981 */ /* 0x000ee2000c1e1b00 */
[----:B------:R-:W-:Y:S01]  /*04d0*/  UIADD3 UR6, UPT, UPT, UR13, -0x3, URZ ;  /* 0xfffffffd0d067890 */ /* 0x000fe2000fffe0ff */
[----:B------:R-:W-:-:S03]  /*04e0*/  UMOV UR7, 0x1 ;  /* 0x0000000100077882 */ /* 0x000fc60000000000 */
[----:B------:R-:W-:Y:S02]  /*04f0*/  USHF.L.U64.HI UR12, UR7, UR6, URZ ;  /* 0x00000006070c7299 */ /* 0x000fe400080102ff */
[----:B------:R-:W-:-:S04]  /*0500*/  USHF.L.U32 UR6, UR7, UR6, URZ ;  /* 0x0000000607067299 */ /* 0x000fc800080006ff */
[----:B--2---:R-:W-:Y:S02]  /*0510*/  LOP3.LUT R15, R15, UR12, RZ, 0xc0, !PT ;  /* 0x0000000c0f0f7c12 */ /* 0x004fe4000f8ec0ff */
[----:B---3--:R-:W-:Y:S02]  /*0520*/  LOP3.LUT P0, RZ, R16, UR6, R14, 0xc8, !PT ;  /* 0x0000000610ff7c12 */ /* 0x008fe4000f80c80e */
[----:B------:R-:W-:-:S04]  /*0530*/  LOP3.LUT R16, R17, UR12, RZ, 0xc0, !PT ;  /* 0x0000000c11107c12 */ /* 0x000fc8000f8ec0ff */
[----:B------:R-:W-:-:S13]  /*0540*/  LOP3.LUT P0, RZ, R15, R16, RZ, 0xfc, P0 ;  /* 0x000000100fff7212 */ /* 0x000fda000000fcff */
[----:B------:R-:W-:Y:S05]  /*0550*/  @!P0 BRA `(.L_x_4) ;  /* 0x00000000001c8947 */ /* 0x000fea0003800000 */
[C---:B------:R-:W-:Y:S01]  /*0560*/  IMAD.SHL.U32 R8, R12.reuse, 0x4, RZ ;  /* 0x000000040c087824 */ /* 0x040fe200078e00ff */
[----:B------:R-:W-:-:S04]  /*0570*/  SHF.L.U64.HI R13, R12, 0x2, R13 ;  /* 0x000000020c0d7819 */ /* 0x000fc8000001020d */
[----:B------:R-:W-:Y:S02]  /*0580*/  LOP3.LUT R12, R8, 0xfffffffc, RZ, 0xc0, !PT ;  /* 0xfffffffc080c7812 */ /* 0x000fe400078ec0ff */
[----:B------:R-:W-:Y:S02]  /*0590*/  LOP3.LUT R8, R13, 0x3, RZ, 0xc0, !PT ;  /* 0x000000030d087812 */ /* 0x000fe400078ec0ff */
[----:B------:R-:W-:-:S04]  /*05a0*/  IADD3 R12, P0, PT, R12, UR16, RZ ;  /* 0x000000100c0c7c10 */ /* 0x000fc8000ff1e0ff */
[----:B------:R-:W-:-:S05]  /*05b0*/  IADD3.X R13, PT, PT, R8, UR17, RZ, P0, !PT ;  /* 0x00000011080d7c10 */ /* 0x000fca00087fe4ff */
[----:B------:R0:W-:Y:S04]  /*05c0*/  REDG.E.MIN.STRONG.GPU desc[UR10][R12.64], R11 ;  /* 0x0000000b0c00798e */ /* 0x0001e8000c92e10a */
.L_x_4:
[----:B------:R-:W-:Y:S05]  /*05d0*/  BSYNC.RECONVERGENT B0 ;  /* 0x0000000000007941 */ /* 0x000fea0003800200 */
.L_x_3:
[----:B------:R-:W-:Y:S04]  /*05e0*/  BSSY.RECONVERGENT B0, `(.L_x_5) ;  /* 0x0000020000007945 */ /* 0x000fe80003800200 */
[----:B------:R-:W-:Y:S05]  /*05f0*/  @P1 BRA `(.L_x_6) ;  /* 0x0000000000581947 */ /* 0x000fea0003800000 */
[----:B0-----:R-:W0:Y:S01]  /*0600*/  I2F.U32.RP R11, R9 ;  /* 0x00000009000b7306 */ /* 0x001e220000209000 */
[----:B------:R-:W-:Y:S01]  /*0610*/  IMAD.MOV.U32 R12, RZ, RZ, RZ ;  /* 0x000000ffff0c7224 */ /* 0x000fe200078e00ff */
[----:B------:R-:W-:-:S06]  /*0620*/  ISETP.NE.U32.AND P2, PT, R9, RZ, PT ;  /* 0x000000ff0900720c */ /* 0x000fcc0003f45070 */
[----:B0-----:R-:W0:Y:S02]  /*0630*/  MUFU.RCP R11, R11 ;  /* 0x0000000b000b7308 */ /* 0x001e240000001000 */
[----:B0-----:R-:W-:-:S06]  /*0640*/  VIADD R13, R11, 0xffffffe ;  /* 0x0ffffffe0b0d7836 */ /* 0x001fcc0000000000 */
[----:B------:R-:W0:Y:S02]  /*0650*/  F2I.FTZ.U32.TRUNC.NTZ R13, R13 ;  /* 0x0000000d000d7305 */ /* 0x000e24000021f000 */
[----:B0-----:R-:W-:-:S04]  /*0660*/  IMAD.MOV R8, RZ, RZ, -R13 ;  /* 0x000000ffff087224 */ /* 0x001fc800078e0a0d */
[----:B------:R-:W-:-:S04]  /*0670*/  IMAD R15, R8, R9, RZ ;  /* 0x00000009080f7224 */ /* 0x000fc800078e02ff */
[----:B------:R-:W-:-:S04]  /*0680*/  IMAD.HI.U32 R15, R13, R15, R12 ;  /* 0x0000000f0d0f7227 */ /* 0x000fc800078e000c */
[----:B------:R-:W-:Y:S02]  /*0690*/  IMAD.MOV.U32 R13, RZ, RZ, RZ ;  /* 0x000000ffff0d7224 */ /* 0x000fe400078e00ff */
[----:B------:R-:W-:-:S04]  /*06a0*/  IMAD.HI.U32 R12, R15, R10, RZ ;  /* 0x0000000a0f0c7227 */ /* 0x000fc800078e00ff */
[----:B------:R-:W-:-:S04]  /*06b0*/  IMAD.MOV R8, RZ, RZ, -R12 ;  /* 0x000000ffff087224 */ /* 0x000fc800078e0a0c */
[----:B------:R-:W-:-:S05]  /*06c0*/  IMAD R8, R9, R8, R10 ;  /* 0x0000000809087224 */ /* 0x000fca00078e020a */
[----:B------:R-:W-:-:S13]  /*06d0*/  ISETP.GE.U32.AND P0, PT, R8, R9, PT ;  /* 0x000000090800720c */ /* 0x000fda0003f06070 */
[----:B------:R-:W-:Y:S01]  /*06e0*/  @P0 IADD3 R8, PT, PT, R8, -R9, RZ ;  /* 0x8000000908080210 */ /* 0x000fe20007ffe0ff */
[----:B------:R-:W-:-:S03]  /*06f0*/  @P0 VIADD R12, R12, 0x1 ;  /* 0x000000010c0c0836 */ /* 0x000fc60000000000 */
[----:B------:R-:W-:-:S13]  /*0700*/  ISETP.GE.U32.AND P1, PT, R8, R9, PT ;  /* 0x000000090800720c */ /* 0x000fda0003f26070 */
[----:B------:R-:W-:Y:S01]  /*0710*/  @P1 VIADD R12, R12, 0x1 ;  /* 0x000000010c0c1836 */ /* 0x000fe20000000000 */
[----:B------:R-:W-:-:S05]  /*0720*/  @!P2 LOP3.LUT R12, RZ, R9, RZ, 0x33, !PT ;  /* 0x00000009ff0ca212 */ /* 0x000fca00078e33ff */
[----:B------:R-:W-:-:S04]  /*0730*/  IMAD.MOV R11, RZ, RZ, -R12 ;  /* 0x000000ffff0b7224 */ /* 0x000fc800078e0a0c */
[----:B------:R-:W-:Y:S01]  /*0740*/  IMAD R11, R9, R11, R10 ;  /* 0x0000000b090b7224 */ /* 0x000fe200078e020a */
[----:B------:R-:W-:Y:S06]  /*0750*/  BRA `(.L_x_7) ;  /* 0x0000000000207947 */ /* 0x000fec0003800000 */
.L_x_6:
[----:B0-----:R-:W-:Y:S01]  /*0760*/  IMAD.MOV.U32 R11, RZ, RZ, R18 ;  /* 0x000000ffff0b7224 */ /* 0x001fe200078e0012 */
[----:B------:R-:W-:-:S07]  /*0770*/  MOV R12, 0x790 ;  /* 0x00000790000c7802 */ /* 0x000fce0000000f00 */
[----:B------:R-:W-:Y:S05]  /*0780*/  CALL.REL.NOINC `($__internal_0_$__cuda_sm20_div_u64) ;  /* 0x0000000800747944 */ /* 0x000fea0003c00000 */
[----:B------:R-:W-:Y:S01]  /*0790*/  MOV R9, UR15 ;  /* 0x0000000f00097c02 */ /* 0x000fe20008000f00 */
[--C-:B------:R-:W-:Y:S02]  /*07a0*/  IMAD.MOV R11, RZ, RZ, -R8.reuse ;  /* 0x000000ffff0b7224 */ /* 0x100fe400078e0a08 */
[----:B------:R-:W-:Y:S02]  /*07b0*/  IMAD.MOV.U32 R12, RZ, RZ, R8 ;  /* 0x000000ffff0c7224 */ /* 0x000fe400078e0008 */
[----:B------:R-:W-:Y:S02]  /*07c0*/  IMAD R11, R11, R9, R10 ;  /* 0x000000090b0b7224 */ /* 0x000fe400078e020a */
[----:B------:R-:W-:-:S07]  /*07d0*/  IMAD.MOV.U32 R13, RZ, RZ, R15 ;  /* 0x000000ffff0d7224 */ /* 0x000fce00078e000f */
.L_x_7:
[----:B------:R-:W-:Y:S05]  /*07e0*/  BSYNC.RECONVERGENT B0 ;  /* 0x0000000000007941 */ /* 0x000fea0003800200 */
.L_x_5:
        /* <DEDUP_REMOVED lines=28> */
.L_x_9:
[----:B------:R-:W-:Y:S05]  /*09b0*/  BSYNC.RECONVERGENT B0 ;  /* 0x0000000000007941 */ /* 0x000fea0003800200 */
.L_x_8:
[----:B------:R-:W-:Y:S04]  /*09c0*/  BSSY.RECONVERGENT B0, `(.L_x_10) ;  /* 0x0000021000007945 */ /* 0x000fe80003800200 */
[----:B------:R-:W-:Y:S05]  /*09d0*/  @P1 BRA `(.L_x_11) ;  /* 0x00000000005c1947 */ /* 0x000fea0003800000 */
[----:B0-----:R-:W0:Y:S01]  /*09e0*/  I2F.U32.RP R11, R9 ;  /* 0x00000009000b7306 */ /* 0x001e220000209000 */
[----:B------:R-:W-:Y:S01]  /*09f0*/  HFMA2 R12, -RZ, RZ, 0, 0 ;  /* 0x00000000ff0c7431 */ /* 0x000fe200000001ff */
[----:B------:R-:W-:-:S06]  /*0a00*/  ISETP.NE.U32.AND P2, PT, R9, RZ, PT ;  /* 0x000000ff0900720c */ /* 0x000fcc0003f45070 */
[----:B0-----:R-:W0:Y:S02]  /*0a10*/  MUFU.RCP R11, R11 ;  /* 0x0000000b000b7308 */ /* 0x001e240000001000 */
[----:B0-----:R-:W-:Y:S01]  /*0a20*/  VIADD R13, R11, 0xffffffe ;  /* 0x0ffffffe0b0d7836 */ /* 0x001fe20000000000 */
[----:B------:R-:W-:-:S05]  /*0a30*/  MOV R11, RZ ;  /* 0x000000ff000b7202 */ /* 0x000fca0000000f00 */
[----:B------:R-:W0:Y:S02]  /*0a40*/  F2I.FTZ.U32.TRUNC.NTZ R13, R13 ;  /* 0x0000000d000d7305 */ /* 0x000e24000021f000 */
[----:B0-----:R-:W-:-:S04]  /*0a50*/  IMAD.MOV R8, RZ, RZ, -R13 ;  /* 0x000000ffff087224 */ /* 0x001fc800078e0a0d */
[----:B------:R-:W-:-:S04]  /*0a60*/  IMAD R15, R8, R9, RZ ;  /* 0x00000009080f7224 */ /* 0x000fc800078e02ff */
[----:B------:R-:W-:-:S06]  /*0a70*/  IMAD.HI.U32 R15, R13, R15, R12 ;  /* 0x0000000f0d0f7227 */ /* 0x000fcc00078e000c */
[----:B------:R-:W-:-:S04]  /*0a80*/  IMAD.HI.U32 R8, R15, R10, RZ ;  /* 0x0000000a0f087227 */ /* 0x000fc800078e00ff */
[----:B------:R-:W-:-:S04]  /*0a90*/  IMAD.MOV R12, RZ, RZ, -R8 ;  /* 0x000000ffff0c7224 */ /* 0x000fc800078e0a08 */
[----:B------:R-:W-:-:S05]  /*0aa0*/  IMAD R12, R9, R12, R10 ;  /* 0x0000000c090c7224 */ /* 0x000fca00078e020a */
[----:B------:R-:W-:-:S13]  /*0ab0*/  ISETP.GE.U32.AND P0, PT, R12, R9, PT ;  /* 0x000000090c00720c */ /* 0x000fda0003f06070 */
[----:B------:R-:W-:Y:S02]  /*0ac0*/  @P0 IMAD.IADD R12, R12, 0x1, -R9 ;  /* 0x000000010c0c0824 */ /* 0x000fe400078e0a09 */
[----:B------:R-:W-:-:S03]  /*0ad0*/  @P0 VIADD R8, R8, 0x1 ;  /* 0x0000000108080836 */ /* 0x000fc60000000000 */
[----:B------:R-:W-:-:S13]  /*0ae0*/  ISETP.GE.U32.AND P1, PT, R12, R9, PT ;  /* 0x000000090c00720c */ /* 0x000fda0003f26070 */
[----:B------:R-:W-:Y:S01]  /*0af0*/  @P1 VIADD R8, R8, 0x1 ;  /* 0x0000000108081836 */ /* 0x000fe20000000000 */
[----:B------:R-:W-:-:S05]  /*0b00*/  @!P2 LOP3.LUT R8, RZ, R9, RZ, 0x33, !PT ;  /* 0x00000009ff08a212 */ /* 0x000fca00078e33ff */
[----:B------:R-:W-:-:S04]  /*0b10*/  IMAD.MOV R17, RZ, RZ, -R8 ;  /* 0x000000ffff117224 */ /* 0x000fc800078e0a08 */
[----:B------:R-:W-:Y:S02]  /*0b20*/  IMAD R17, R9, R17, R10 ;  /* 0x0000001109117224 */ /* 0x000fe400078e020a */
[----:B------:R-:W-:Y:S01]  /*0b30*/  IMAD.MOV.U32 R10, RZ, RZ, R8 ;  /* 0x000000ffff0a7224 */ /* 0x000fe200078e0008 */
[----:B------:R-:W-:Y:S06]  /*0b40*/  BRA `(.L_x_12) ;  /* 0x0000000000207947 */ /* 0x000fec0003800000 */
.L_x_11:
[----:B0-----:R-:W-:Y:S01]  /*0b50*/  IMAD.MOV.U32 R11, RZ, RZ, R18 ;  /* 0x000000ffff0b7224 */ /* 0x001fe200078e0012 */
[----:B------:R-:W-:-:S07]  /*0b60*/  MOV R12, 0xb80 ;  /* 0x00000b80000c7802 */ /* 0x000fce0000000f00 */
[----:B------:R-:W-:Y:S05]  /*0b70*/  CALL.REL.NOINC `($__internal_0_$__cuda_sm20_div_u64) ;  /* 0x0000000400787944 */ /* 0x000fea0003c00000 */
[----:B------:R-:W-:Y:S02]  /*0b80*/  IMAD.MOV R17, RZ, RZ, -R8 ;  /* 0x000000ffff117224 */ /* 0x000fe400078e0a08 */
[----:B------:R-:W-:Y:S02]  /*0b90*/  IMAD.U32 R9, RZ, RZ, UR15 ;  /* 0x0000000fff097e24 */ /* 0x000fe4000f8e00ff */
[----:B------:R-:W-:Y:S02]  /*0ba0*/  IMAD.MOV.U32 R11, RZ, RZ, R15 ;  /* 0x000000ffff0b7224 */ /* 0x000fe400078e000f */
[----:B------:R-:W-:Y:S02]  /*0bb0*/  IMAD R17, R17, R9, R10 ;  /* 0x0000000911117224 */ /* 0x000fe400078e020a */
[----:B------:R-:W-:-:S07]  /*0bc0*/  IMAD.MOV.U32 R10, RZ, RZ, R8 ;  /* 0x000000ffff0a7224 */ /* 0x000fce00078e0008 */
.L_x_12:
[----:B------:R-:W-:Y:S05]  /*0bd0*/  BSYNC.RECONVERGENT B0 ;  /* 0x0000000000007941 */ /* 0x000fea0003800200 */
.L_x_10:
[----:B------:R-:W-:Y:S01]  /*0be0*/  IMAD.MOV.U32 R13, RZ, RZ, -0x42108421 ;  /* 0xbdef7bdfff0d7424 */ /* 0x000fe200078e00ff */
[----:B------:R-:W-:Y:S03]  /*0bf0*/  BSSY.RECONVERGENT B0, `(.L_x_13) ;  /* 0x0000019000007945 */ /* 0x000fe60003800200 */
[----:B------:R-:W-:-:S05]  /*0c00*/  IMAD R8, R10, R13, 0x21084210 ;  /* 0x210842100a087424 */ /* 0x000fca00078e020d */
        /* <DEDUP_REMOVED lines=16> */
[C---:B------:R-:W-:Y:S02]  /*0d10*/  SHF.L.U32 R8, R10.reuse, 0x2, RZ ;  /* 0x000000020a087819 */ /* 0x040fe400000006ff */
[----:B------:R-:W-:Y:S02]  /*0d20*/  SHF.L.U64.HI R11, R10, 0x2, R11 ;  /* 0x000000020a0b7819 */ /* 0x000fe4000001020b */
[----:B------:R-:W-:Y:S02]  /*0d30*/  LOP3.LUT R10, R8, 0xfffffffc, RZ, 0xc0, !PT ;  /* 0xfffffffc080a7812 */ /* 0x000fe400078ec0ff */
[----:B------:R-:W-:Y:S02]  /*0d40*/  LOP3.LUT R8, R11, 0x3, RZ, 0xc0, !PT ;  /* 0x000000030b087812 */ /* 0x000fe400078ec0ff */
[----:B------:R-:W-:-:S04]  /*0d50*/  IADD3 R10, P0, PT, R10, UR16, RZ ;  /* 0x000000100a0a7c10 */ /* 0x000fc8000ff1e0ff */
[----:B------:R-:W-:-:S05]  /*0d60*/  IADD3.X R11, PT, PT, R8, UR17, RZ, P0, !PT ;  /* 0x00000011080b7c10 */ /* 0x000fca00087fe4ff */
[----:B------:R0:W-:Y:S04]  /*0d70*/  REDG.E.MIN.STRONG.GPU desc[UR10][R10.64], R17 ;  /* 0x000000110a00798e */ /* 0x0001e8000c92e10a */
.L_x_14:
[----:B------:R-:W-:Y:S05]  /*0d80*/  BSYNC.RECONVERGENT B0 ;  /* 0x0000000000007941 */ /* 0x000fea0003800200 */
.L_x_13:
[----:B------:R-:W-:Y:S04]  /*0d90*/  BSSY.RECONVERGENT B0, `(.L_x_15) ;  /* 0x0000020000007945 */ /* 0x000fe80003800200 */
[----:B------:R-:W-:Y:S05]  /*0da0*/  @P1 BRA `(.L_x_16) ;  /* 0x0000000000581947 */ /* 0x000fea0003800000 */
[----:B------:R-:W1:Y:S01]  /*0db0*/  I2F.U32.RP R7, R9 ;  /* 0x0000000900077306 */ /* 0x000e620000209000 */
[----:B0-----:R-:W-:Y:S01]  /*0dc0*/  IMAD.MOV.U32 R10, RZ, RZ, RZ ;  /* 0x000000ffff0a7224 */ /* 0x001fe200078e00ff */
[----:B------:R-:W-:-:S06]  /*0dd0*/  ISETP.NE.U32.AND P2, PT, R9, RZ, PT ;  /* 0x000000ff0900720c */ /* 0x000fcc0003f45070 */
[----:B-1----:R-:W0:Y:S02]  /*0de0*/  MUFU.RCP R7, R7 ;  /* 0x0000000700077308 */ /* 0x002e240000001000 */
        /* <DEDUP_REMOVED lines=10> */
[----:B------:R-:W-:Y:S02]  /*0e90*/  @P0 IMAD.IADD R8, R8, 0x1, -R9 ;  /* 0x0000000108080824 */ /* 0x000fe400078e0a09 */
[----:B------:R-:W-:-:S03]  /*0ea0*/  @P0 VIADD R10, R10, 0x1 ;  /* 0x000000010a0a0836 */ /* 0x000fc60000000000 */
[----:B------:R-:W-:-:S13]  /*0eb0*/  ISETP.GE.U32.AND P1, PT, R8, R9, PT ;  /* 0x000000090800720c */ /* 0x000fda0003f26070 */
[----:B------:R-:W-:Y:S02]  /*0ec0*/  @P1 IADD3 R10, PT, PT, R10, 0x1, RZ ;  /* 0x000000010a0a1810 */ /* 0x000fe40007ffe0ff */
[----:B------:R-:W-:-:S05]  /*0ed0*/  @!P2 LOP3.LUT R10, RZ, R9, RZ, 0x33, !PT ;  /* 0x00000009ff0aa212 */ /* 0x000fca00078e33ff */
[----:B------:R-:W-:-:S04]  /*0ee0*/  IMAD.MOV R13, RZ, RZ, -R10 ;  /* 0x000000ffff0d7224 */ /* 0x000fc800078e0a0a */
[----:B------:R-:W-:Y:S01]  /*0ef0*/  IMAD R13, R9, R13, R6 ;  /* 0x0000000d090d7224 */ /* 0x000fe200078e0206 */
[----:B------:R-:W-:Y:S06]  /*0f00*/  BRA `(.L_x_17) ;  /* 0x0000000000207947 */ /* 0x000fec0003800000 */
.L_x_16:
[----:B0-----:R-:W-:Y:S01]  /*0f10*/  IMAD.MOV.U32 R11, RZ, RZ, R7 ;  /* 0x000000ffff0b7224 */ /* 0x001fe200078e0007 */
[----:B------:R-:W-:Y:S01]  /*0f20*/  MOV R12, 0xf50 ;  /* 0x00000f50000c7802 */ /* 0x000fe20000000f00 */
[----:B------:R-:W-:-:S07]  /*0f30*/  IMAD.MOV.U32 R10, RZ, RZ, R6 ;  /* 0x000000ffff0a7224 */ /* 0x000fce00078e0006 */
[----:B------:R-:W-:Y:S05]  /*0f40*/  CALL.REL.NOINC `($__internal_0_$__cuda_sm20_div_u64) ;  /* 0x0000000000847944 */ /* 0x000fea0003c00000 */
[----:B------:R-:W-:Y:S01]  /*0f50*/  IMAD.MOV R13, RZ, RZ, -R8 ;  /* 0x000000ffff0d7224 */ /* 0x000fe200078e0a08 */
[----:B------:R-:W-:Y:S01]  /*0f60*/  MOV R10, R8 ;  /* 0x00000008000a7202 */ /* 0x000fe20000000f00 */
[----:B------:R-:W-:Y:S02]  /*0f70*/  IMAD.MOV.U32 R11, RZ, RZ, R15 ;  /* 0x000000ffff0b7224 */ /* 0x000fe400078e000f */
[----:B------:R-:W-:-:S07]  /*0f80*/  IMAD R13, R13, UR15, R6 ;  /* 0x0000000f0d0d7c24 */ /* 0x000fce000f8e0206 */
.L_x_17:
[----:B------:R-:W-:Y:S05]  /*0f90*/  BSYNC.RECONVERGENT B0 ;  /* 0x0000000000007941 */ /* 0x000fea0003800200 */
.L_x_15:
[----:B------:R-:W-:Y:S01]  /*0fa0*/  IMAD.MOV.U32 R7, RZ, RZ, -0x42108421 ;  /* 0xbdef7bdfff077424 */ /* 0x000fe200078e00ff */
[----:B------:R-:W-:Y:S03]  /*0fb0*/  BSSY.RECONVERGENT B0, `(.L_x_18) ;  /* 0x0000016000007945 */ /* 0x000fe60003800200 */
[----:B------:R-:W-:-:S05]  /*0fc0*/  IMAD R6, R10, R7, 0x21084210 ;  /* 0x210842100a067424 */ /* 0x000fca00078e0207 */
[----:B------:R-:W-:-:S04]  /*0fd0*/  ISETP.GT.U32.AND P0, PT, R6, 0x8421084, PT ;  /* 0x084210840600780c */ /* 0x000fc80003f04070 */
[----:B------:R-:W-:-:S13]  /*0fe0*/  ISETP.EQ.OR P0, PT, R10, R13, P0 ;  /* 0x0000000d0a00720c */ /* 0x000fda0000702670 */
[----:B------:R-:W-:Y:S05]  /*0ff0*/  @P0 BRA `(.L_x_19) ;  /* 0x0000000000440947 */ /* 0x000fea0003800000 */
[----:B------:R-:W2:Y:S04]  /*1000*/  LDG.E.64 R6, desc[UR10][R2.64] ;  /* 0x0000000a02067981 */ /* 0x000ea8000c1e1b00 */
[----:B------:R-:W3:Y:S01]  /*1010*/  LDG.E.64 R8, desc[UR10][R4.64] ;  /* 0x0000000a04087981 */ /* 0x000ee2000c1e1b00 */
[----:B------:R-:W-:Y:S02]  /*1020*/  UMOV UR6, 0x1 ;  /* 0x0000000100067882 */ /* 0x000fe40000000000 */
        /* <DEDUP_REMOVED lines=14> */
.L_x_19:
[----:B------:R-:W-:Y:S05]  /*1110*/  BSYNC.RECONVERGENT B0 ;  /* 0x0000000000007941 */ /* 0x000fea0003800200 */
.L_x_18:
[----:B------:R-:W-:-:S04]  /*1120*/  UIADD3 UR13, UP0, UPT, UR13, 0x4, URZ ;  /* 0x000000040d0d7890 */ /* 0x000fc8000ff1e0ff */
[----:B------:R-:W-:Y:S01]  /*1130*/  UIADD3.X UR5, UPT, UPT, URZ, UR5, URZ, UP0, !UPT ;  /* 0x00000005ff057290 */ /* 0x000fe200087fe4ff */
[----:B------:R-:W-:Y:S11]  /*1140*/  BRA.U UP1, `(.L_x_20) ;  /* 0xfffffff101087547 */ /* 0x000ff6000b83ffff */
[----:B------:R-:W-:Y:S05]  /*1150*/  EXIT ;  /* 0x000000000000794d */ /* 0x000fea0003800000 */
        .weak           $__internal_0_$__cuda_sm20_div_u64
        .type           $__internal_0_$__cuda_sm20_div_u64,@function
        .size           $__internal_0_$__cuda_sm20_div_u64,(.L_x_70 - $__internal_0_$__cuda_sm20_div_u64)
$__internal_0_$__cuda_sm20_div_u64:
[----:B------:R-:W-:Y:S01]  /*1160*/  UMOV UR6, UR8 ;  /* 0x0000000800067c82 */ /* 0x000fe20008000000 */
[----:B------:R-:W-:Y:S02]  /*1170*/  UMOV UR7, UR9 ;  /* 0x0000000900077c82 */ /* 0x000fe40008000000 */
[----:B------:R-:W0:Y:S08]  /*1180*/  I2F.U64.RP R13, UR6 ;  /* 0x00000006000d7d12 */ /* 0x000e300008309000 */
[----:B0-----:R-:W0:Y:S02]  /*1190*/  MUFU.RCP R13, R13 ;  /* 0x0000000d000d7308 */ /* 0x001e240000001000 */
[----:B0-----:R-:W-:-:S06]  /*11a0*/  VIADD R8, R13, 0x1ffffffe ;  /* 0x1ffffffe0d087836 */ /* 0x001fcc0000000000 */
[----:B------:R-:W0:Y:S02]  /*11b0*/  F2I.U64.TRUNC R8, R8 ;  /* 0x0000000800087311 */ /* 0x000e24000020d800 */
[----:B0-----:R-:W-:-:S04]  /*11c0*/  IMAD.WIDE.U32 R14, R8, UR8, RZ ;  /* 0x00000008080e7c25 */ /* 0x001fc8000f8e00ff */
[----:B------:R-:W-:Y:S01]  /*11d0*/  IMAD R15, R8, UR9, R15 ;  /* 0x00000009080f7c24 */ /* 0x000fe2000f8e020f */
[----:B------:R-:W-:-:S03]  /*11e0*/  IADD3 R17, P0, PT, RZ, -R14, RZ ;  /* 0x8000000eff117210 */ /* 0x000fc60007f1e0ff */
[----:B------:R-:W-:Y:S02]  /*11f0*/  IMAD R15, R9, UR8, R15 ;  /* 0x00000008090f7c24 */ /* 0x000fe4000f8e020f */
[----:B------:R-:W-:-:S04]  /*1200*/  IMAD.HI.U32 R14, R8, R17, RZ ;  /* 0x00000011080e7227 */ /* 0x000fc800078e00ff */
[----:B------:R-:W-:Y:S01]  /*1210*/  IMAD.X R19, RZ, RZ, ~R15, P0 ;  /* 0x000000ffff137224 */ /* 0x000fe200000e0e0f */
[----:B------:R-:W-:-:S03]  /*1220*/  MOV R15, R8 ;  /* 0x00000008000f7202 */ /* 0x000fc60000000f00 */
[-C--:B------:R-:W-:Y:S02]  /*1230*/  IMAD R21, R9, R19.reuse, RZ ;  /* 0x0000001309157224 */ /* 0x080fe400078e02ff */
[----:B------:R-:W-:-:S04]  /*1240*/  IMAD.WIDE.U32 R14, P0, R8, R19, R14 ;  /* 0x00000013080e7225 */ /* 0x000fc8000780000e */
[----:B------:R-:W-:-:S04]  /*1250*/  IMAD.HI.U32 R13, R9, R19, RZ ;  /* 0x00000013090d7227 */ /* 0x000fc800078e00ff */
[----:B------:R-:W-:-:S04]  /*1260*/  IMAD.HI.U32 R14, P1, R9, R17, R14 ;  /* 0x00000011090e7227 */ /* 0x000fc8000782000e */
[----:B------:R-:W-:Y:S01]  /*1270*/  IMAD.X R13, R13, 0x1, R9, P0 ;  /* 0x000000010d0d7824 */ /* 0x000fe200000e0609 */
[----:B------:R-:W-:-:S04]  /*1280*/  IADD3 R15, P2, PT, R21, R14, RZ ;  /* 0x0000000e150f7210 */ /* 0x000fc80007f5e0ff */
[----:B------:R-:W-:Y:S01]  /*1290*/  IADD3.X R13, PT, PT, RZ, RZ, R13, P2, P1 ;  /* 0x000000ffff0d7210 */ /* 0x000fe200017e240d */
[----:B------:R-:W-:-:S04]  /*12a0*/  IMAD.WIDE.U32 R8, R15, UR8, RZ ;  /* 0x000000080f087c25 */ /* 0x000fc8000f8e00ff */
[----:B------:R-:W-:Y:S01]  /*12b0*/  IMAD R14, R15, UR9, R9 ;  /* 0x000000090f0e7c24 */ /* 0x000fe2000f8e0209 */
[----:B------:R-:W-:-:S03]  /*12c0*/  IADD3 R9, P0, PT, RZ, -R8, RZ ;  /* 0x80000008ff097210 */ /* 0x000fc60007f1e0ff */
[----:B------:R-:W-:Y:S02]  /*12d0*/  IMAD R8, R13, UR8, R14 ;  /* 0x000000080d087c24 */ /* 0x000fe4000f8e020e */
[----:B------:R-:W-:-:S04]  /*12e0*/  IMAD.HI.U32 R14, R15, R9, RZ ;  /* 0x000000090f0e7227 */ /* 0x000fc800078e00ff */
[----:B------:R-:W-:-:S04]  /*12f0*/  IMAD.X R8, RZ, RZ, ~R8, P0 ;  /* 0x000000ffff087224 */ /* 0x000fc800000e0e08 */
[----:B------:R-:W-:-:S04]  /*1300*/  IMAD.WIDE.U32 R14, P0, R15, R8, R14 ;  /* 0x000000080f0e7225 */ /* 0x000fc8000780000e */
[C---:B------:R-:W-:Y:S02]  /*1310*/  IMAD R16, R13.reuse, R8, RZ ;  /* 0x000000080d107224 */ /* 0x040fe400078e02ff */
[----:B------:R-:W-:-:S04]  /*1320*/  IMAD.HI.U32 R15, P1, R13, R9, R14 ;  /* 0x000000090d0f7227 */ /* 0x000fc8000782000e */
[----:B------:R-:W-:Y:S01]  /*1330*/  IMAD.HI.U32 R8, R13, R8, RZ ;  /* 0x000000080d087227 */ /* 0x000fe200078e00ff */
[----:B------:R-:W-:-:S03]  /*1340*/  IADD3 R15, P2, PT, R16, R15, RZ ;  /* 0x0000000f100f7210 */ /* 0x000fc60007f5e0ff */
[----:B------:R-:W-:Y:S02]  /*1350*/  IMAD.X R13, R8, 0x1, R13, P0 ;  /* 0x00000001080d7824 */ /* 0x000fe400000e060d */
[----:B------:R-:W-:-:S03]  /*1360*/  IMAD.HI.U32 R8, R15, R10, RZ ;  /* 0x0000000a0f087227 */ /* 0x000fc600078e00ff */
[----:B------:R-:W-:Y:S01]  /*1370*/  IADD3.X R13, PT, PT, RZ, RZ, R13, P2, P1 ;  /* 0x000000ffff0d7210 */ /* 0x000fe200017e240d */
[----:B------:R-:W-:Y:S02]  /*1380*/  IMAD.MOV.U32 R9, RZ, RZ, RZ ;  /* 0x000000ffff097224 */ /* 0x000fe400078e00ff */
[----:B------:R-:W-:-:S04]  /*1390*/  IMAD.WIDE.U32 R8, R15, R11, R8 ;  /* 0x0000000b0f087225 */ /* 0x000fc800078e0008 */
[C---:B------:R-:W-:Y:S02]  /*13a0*/  IMAD R15, R13.reuse, R11, RZ ;  /* 0x0000000b0d0f7224 */ /* 0x040fe400078e02ff */
[----:B------:R-:W-:-:S04]  /*13b0*/  IMAD.HI.U32 R8, P0, R13, R10, R8 ;  /* 0x0000000a0d087227 */ /* 0x000fc80007800008 */
[----:B------:R-:W-:Y:S01]  /*13c0*/  IMAD.HI.U32 R13, R13, R11, RZ ;  /* 0x0000000b0d0d7227 */ /* 0x000fe200078e00ff */
[----:B------:R-:W-:-:S03]  /*13d0*/  IADD3 R15, P1, PT, R15, R8, RZ ;  /* 0x000000080f0f7210 */ /* 0x000fc60007f3e0ff */
[----:B------:R-:W-:Y:S02]  /*13e0*/  IMAD.X R13, RZ, RZ, R13, P0 ;  /* 0x000000ffff0d7224 */ /* 0x000fe400000e060d */
[----:B------:R-:W-:-:S03]  /*13f0*/  IMAD.WIDE.U32 R8, R15, UR8, RZ ;  /* 0x000000080f087c25 */ /* 0x000fc6000f8e00ff */
[----:B------:R-:W-:Y:S01]  /*1400*/  IADD3.X R13, PT, PT, RZ, R13, RZ, P1, !PT ;  /* 0x0000000dff0d7210 */ /* 0x000fe20000ffe4ff */
[----:B------:R-:W-:Y:S01]  /*1410*/  IMAD R14, R15, UR9, R9 ;  /* 0x000000090f0e7c24 */ /* 0x000fe2000f8e0209 */
[----:B------:R-:W-:-:S03]  /*1420*/  IADD3 R18, P1, PT, -R8, R10, RZ ;  /* 0x0000000a08127210 */ /* 0x000fc60007f3e1ff */
[----:B------:R-:W-:Y:S01]  /*1430*/  IMAD R14, R13, UR8, R14 ;  /* 0x000000080d0e7c24 */ /* 0x000fe2000f8e020e */
[----:B------:R-:W-:-:S03]  /*1440*/  ISETP.GE.U32.AND P0, PT, R18, UR8, PT ;  /* 0x0000000812007c0c */ /* 0x000fc6000bf06070 */
[----:B------:R-:W-:Y:S01]  /*1450*/  IMAD.X R17, R11, 0x1, ~R14, P1 ;  /* 0x000000010b117824 */ /* 0x000fe200008e0e0e */
[----:B------:R-:W-:Y:S02]  /*1460*/  IADD3 R8, P1, PT, R15, 0x1, RZ ;  /* 0x000000010f087810 */ /* 0x000fe40007f3e0ff */
[----:B------:R-:W-:Y:S02]  /*1470*/  IADD3 R11, P2, PT, R18, -UR8, RZ ;  /* 0x80000008120b7c10 */ /* 0x000fe4000ff5e0ff */
[C---:B------:R-:W-:Y:S01]  /*1480*/  ISETP.GE.U32.AND.EX P0, PT, R17.reuse, UR9, PT, P0 ;  /* 0x0000000911007c0c */ /* 0x040fe2000bf06100 */
[----:B------:R-:W-:Y:S01]  /*1490*/  IMAD.X R14, RZ, RZ, R13, P1 ;  /* 0x000000ffff0e7224 */ /* 0x000fe200008e060d */
[----:B------:R-:W-:Y:S02]  /*14a0*/  IADD3.X R16, PT, PT, R17, ~UR9, RZ, P2, !PT ;  /* 0x8000000911107c10 */ /* 0x000fe400097fe4ff */
[----:B------:R-:W-:Y:S02]  /*14b0*/  SEL R11, R11, R18, P0 ;  /* 0x000000120b0b7207 */ /* 0x000fe40000000000 */
[----:B------:R-:W-:-:S02]  /*14c0*/  SEL R9, R8, R15, P0 ;  /* 0x0000000f08097207 */ /* 0x000fc40000000000 */
[----:B------:R-:W-:Y:S02]  /*14d0*/  SEL R15, R16, R17, P0 ;  /* 0x00000011100f7207 */ /* 0x000fe40000000000 */
[----:B------:R-:W-:Y:S01]  /*14e0*/  SEL R14, R14, R13, P0 ;  /* 0x0000000d0e0e7207 */ /* 0x000fe20000000000 */
[----:B------:R-:W-:Y:S01]  /*14f0*/  IMAD.MOV.U32 R13, RZ, RZ, 0x0 ;  /* 0x00000000ff0d7424 */ /* 0x000fe200078e00ff */
[----:B------:R-:W-:Y:S02]  /*1500*/  ISETP.GE.U32.AND P0, PT, R11, UR8, PT ;  /* 0x000000080b007c0c */ /* 0x000fe4000bf06070 */
[----:B------:R-:W-:Y:S02]  /*1510*/  IADD3 R8, P2, PT, R9, 0x1, RZ ;  /* 0x0000000109087810 */ /* 0x000fe40007f5e0ff */
[----:B------:R-:W-:Y:S02]  /*1520*/  ISETP.GE.U32.AND.EX P0, PT, R15, UR9, PT, P0 ;  /* 0x000000090f007c0c */ /* 0x000fe4000bf06100 */
[----:B------:R-:W-:Y:S01]  /*1530*/  ISETP.NE.U32.AND P1, PT, RZ, UR8, PT ;  /* 0x00000008ff007c0c */ /* 0x000fe2000bf25070 */
[----:B------:R-:W-:Y:S01]  /*1540*/  IMAD.X R15, RZ, RZ, R14, P2 ;  /* 0x000000ffff0f7224 */ /* 0x000fe200010e060e */
[----:B------:R-:W-:-:S02]  /*1550*/  SEL R8, R8, R9, P0 ;  /* 0x0000000908087207 */ /* 0x000fc40000000000 */
[----:B------:R-:W-:Y:S02]  /*1560*/  ISETP.NE.AND.EX P1, PT, RZ, UR9, PT, P1 ;  /* 0x00000009ff007c0c */ /* 0x000fe4000bf25310 */
[----:B------:R-:W-:Y:S02]  /*1570*/  SEL R15, R15, R14, P0 ;  /* 0x0000000e0f0f7207 */ /* 0x000fe40000000000 */
[----:B------:R-:W-:Y:S02]  /*1580*/  SEL R8, R8, 0xffffffff, P1 ;  /* 0xffffffff08087807 */ /* 0x000fe40000800000 */
[----:B------:R-:W-:Y:S01]  /*1590*/  SEL R15, R15, 0xffffffff, P1 ;  /* 0xffffffff0f0f7807 */ /* 0x000fe20000800000 */
[----:B------:R-:W-:Y:S06]  /*15a0*/  RET.REL.NODEC R12 `(mergeBatchResults) ;  /* 0xffffffe80c947950 */ /* 0x000fec0003c3ffff */
.L_x_21:
[----:B------:R-:W-:-:S00]  /*15b0*/  BRA `(.L_x_21) ;  /* 0xfffffffc00fc7947 */ /* 0x000fc0000383ffff */
[----:B------:R-:W-:-:S00]  /*15c0*/  NOP ;  /* 0x0000000000007918 */ /* 0x000fc00000000000 */
        /* <DEDUP_REMOVED lines=11> */
.L_x_70:


//--------------------- .text.mergeDbResults      --------------------------
	.section	.text.mergeDbResults,"ax",@progbits
	.align	128
        .global         mergeDbResults
        .type           mergeDbResults,@function
        .size           mergeDbResults,(.L_x_71 - mergeDbResults)
        .other          mergeDbResults,@"STO_CUDA_ENTRY STV_DEFAULT"
mergeDbResults:
.text.mergeDbResults:
        /* <DEDUP_REMOVED lines=23> */
.L_x_42:
[C---:B------:R-:W-:Y:S01]  /*0170*/  LEA R6, P0, R0.reuse, UR13, 0x6 ;  /* 0x0000000d00067c11 */ /* 0x040fe2000f8030ff */
[----:B------:R-:W-:Y:S01]  /*0180*/  UIADD3 UR4, UPT, UPT, UR4, 0x4, URZ ;  /* 0x0000000404047890 */ /* 0x000fe2000fffe0ff */
[----:B------:R-:W-:Y:S01]  /*0190*/  BSSY.RECONVERGENT B0, `(.L_x_22) ;  /* 0x0000027000007945 */ /* 0x000fe20003800200 */
[----:B0-----:R-:W0:Y:S01]  /*01a0*/  LDCU.64 UR8, c[0x0][0x398] ;  /* 0x00007300ff0877ac */ /* 0x001e220008000a00 */
        /* <DEDUP_REMOVED lines=28> */
[----:B------:R-:W-:Y:S02]  /*0370*/  IMAD R19, R9, R19, R10 ;  /* 0x0000001309137224 */ /* 0x000fe400078e020a */
[----:B------:R-:W-:Y:S01]  /*0380*/  IMAD.MOV.U32 R10, RZ, RZ, R13 ;  /* 0x000000ffff0a7224 */ /* 0x000fe200078e000d */
[----:B------:R-:W-:Y:S06]  /*0390*/  BRA `(.L_x_24) ;  /* 0x0000000000187947 */ /* 0x000fec0003800000 */
.L_x_23:
[----:B------:R-:W-:-:S07]  /*03a0*/  MOV R12, 0x3c0 ;  /* 0x000003c0000c7802 */ /* 0x000fce0000000f00 */
[----:B------:R-:W-:Y:S05]  /*03b0*/  CALL.REL.NOINC `($__internal_1_$__cuda_sm20_div_u64) ;  /* 0x0000000c003c7944 */ /* 0x000fea0003c00000 */
[----:B------:R-:W-:Y:S02]  /*03c0*/  IMAD.MOV R19, RZ, RZ, -R8 ;  /* 0x000000ffff137224 */ /* 0x000fe400078e0a08 */
[----:B------:R-:W-:-:S04]  /*03d0*/  IMAD.U32 R9, RZ, RZ, UR15 ;  /* 0x0000000fff097e24 */ /* 0x000fc8000f8e00ff */
[----:B------:R-:W-:Y:S02]  /*03e0*/  IMAD R19, R19, R9, R10 ;  /* 0x0000000913137224 */ /* 0x000fe400078e020a */
[----:B------:R-:W-:-:S07]  /*03f0*/  IMAD.MOV.U32 R10, RZ, RZ, R8 ;  /* 0x000000ffff0a7224 */ /* 0x000fce00078e0008 */
.L_x_24:
[----:B------:R-:W-:Y:S05]  /*0400*/  BSYNC.RECONVERGENT B0 ;  /* 0x0000000000007941 */ /* 0x000fea0003800200 */
.L_x_22:
[----:B------:R-:W2:Y:S04]  /*0410*/  LDG.E.64 R16, desc[UR10][R2.64] ;  /* 0x0000000a02107981 */ /* 0x000ea8000c1e1b00 */
[----:B------:R-:W3:Y:S01]  /*0420*/  LDG.E.64 R12, desc[UR10][R4.64] ;  /* 0x0000000a040c7981 */ /* 0x000ee2000c1e1b00 */
[C---:B------:R-:W-:Y:S01]  /*0430*/  IMAD.SHL.U32 R14, R10.reuse, 0x4, RZ ;  /* 0x000000040a0e7824 */ /* 0x040fe200078e00ff */
[----:B------:R-:W-:Y:S01]  /*0440*/  UIADD3 UR6, UPT, UPT, UR13, -0x3, URZ ;  /* 0xfffffffd0d067890 */ /* 0x000fe2000fffe0ff */
[----:B------:R-:W-:Y:S01]  /*0450*/  SHF.L.U64.HI R8, R10, 0x2, R11 ;  /* 0x000000020a087819 */ /* 0x000fe2000001020b */
[----:B------:R-:W-:Y:S01]  /*0460*/  UMOV UR7, 0x1 ;  /* 0x0000000100077882 */ /* 0x000fe20000000000 */
[----:B------:R-:W-:Y:S01]  /*0470*/  IADD3 R10, P0, PT, R6, -0x2, RZ ;  /* 0xfffffffe060a7810 */ /* 0x000fe20007f1e0ff */
[----:B------:R-:W-:Y:S01]  /*0480*/  USHF.L.U32 UR12, UR7, UR6, URZ ;  /* 0x00000006070c7299 */ /* 0x000fe200080006ff */
[----:B------:R-:W-:Y:S01]  /*0490*/  LOP3.LUT R14, R14, 0xfffffffc, RZ, 0xc0, !PT ;  /* 0xfffffffc0e0e7812 */ /* 0x000fe200078ec0ff */
[----:B------:R-:W-:Y:S01]  /*04a0*/  USHF.L.U64.HI UR6, UR7, UR6, URZ ;  /* 0x0000000607067299 */ /* 0x000fe200080102ff */
[----:B------:R-:W-:Y:S01]  /*04b0*/  LOP3.LUT R8, R8, 0x3, RZ, 0xc0, !PT ;  /* 0x0000000308087812 */ /* 0x000fe200078ec0ff */
[----:B------:R-:W-:Y:S01]  /*04c0*/  BSSY.RECONVERGENT B0, `(.L_x_25) ;  /* 0x000000f000007945 */ /* 0x000fe20003800200 */
[----:B------:R-:W-:-:S02]  /*04d0*/  IADD3 R14, P2, PT, R14, UR16, RZ ;  /* 0x000000100e0e7c10 */ /* 0x000fc4000ff5e0ff */
[----:B------:R-:W-:Y:S02]  /*04e0*/  MOV R11, 0xffffffff ;  /* 0xffffffff000b7802 */ /* 0x000fe40000000f00 */
[----:B------:R-:W-:Y:S02]  /*04f0*/  IADD3.X R15, PT, PT, R8, UR17, RZ, P2, !PT ;  /* 0x00000011080f7c10 */ /* 0x000fe400097fe4ff */
[----:B------:R-:W-:-:S03]  /*0500*/  IADD3.X R18, PT, PT, R7, -0x1, RZ, P0, !PT ;  /* 0xffffffff07127810 */ /* 0x000fc600007fe4ff */
[----:B------:R0:W-:Y:S01]  /*0510*/  STG.E desc[UR10][R14.64], R11 ;  /* 0x0000000b0e007986 */ /* 0x0001e2000c10190a */
[----:B------:R-:W-:Y:S02]  /*0520*/  LOP3.LUT R8, R18, UR14, RZ, 0xfc, !PT ;  /* 0x0000000e12087c12 */ /* 0x000fe4000f8efcff */
[----:B--2---:R-:W-:Y:S02]  /*0530*/  LOP3.LUT P1, RZ, R16, UR12, RZ, 0xc0, !PT ;  /* 0x0000000c10ff7c12 */ /* 0x004fe4000f82c0ff */
[----:B---3--:R-:W-:Y:S02]  /*0540*/  LOP3.LUT P0, RZ, R12, UR12, RZ, 0xc0, !PT ;  /* 0x0000000c0cff7c12 */ /* 0x008fe4000f80c0ff */
[----:B------:R-:W-:Y:S02]  /*0550*/  LOP3.LUT P1, RZ, R17, UR6, RZ, 0xc0, P1 ;  /* 0x0000000611ff7c12 */ /* 0x000fe4000882c0ff */
[----:B------:R-:W-:-:S04]  /*0560*/  LOP3.LUT P0, RZ, R13, UR6, RZ, 0xc0, P0 ;  /* 0x000000060dff7c12 */ /* 0x000fc8000800c0ff */
[----:B------:R-:W-:Y:S02]  /*0570*/  PLOP3.LUT P0, PT, P1, P0, PT, 0x2f, 0xf2 ;  /* 0x0000000000f2781c */ /* 0x000fe40000f00577 */
[----:B------:R-:W-:-:S11]  /*0580*/  ISETP.NE.U32.AND P1, PT, R8, RZ, PT ;  /* 0x000000ff0800720c */ /* 0x000fd60003f25070 */
[----:B0-----:R-:W-:Y:S05]  /*0590*/  @P0 BRA `(.L_x_26) ;  /* 0x0000000000040947 */ /* 0x001fea0003800000 */
[----:B------:R0:W-:Y:S02]  /*05a0*/  REDG.E.MIN.STRONG.GPU desc[UR10][R14.64], R19 ;  /* 0x000000130e00798e */ /* 0x0001e4000c92e10a */
.L_x_26:
[----:B------:R-:W-:Y:S05]  /*05b0*/  BSYNC.RECONVERGENT B0 ;  /* 0x0000000000007941 */ /* 0x000fea0003800200 */
.L_x_25:
[----:B------:R-:W-:Y:S04]  /*05c0*/  BSSY.RECONVERGENT B0, `(.L_x_27) ;  /* 0x0000020000007945 */ /* 0x000fe80003800200 */
[----:B------:R-:W-:Y:S05]  /*05d0*/  @P1 BRA `(.L_x_28) ;  /* 0x00000000005c1947 */ /* 0x000fea0003800000 */
[----:B------:R-:W1:Y:S01]  /*05e0*/  I2F.U32.RP R11, R9 ;  /* 0x00000009000b7306 */ /* 0x000e620000209000 */
[----:B------:R-:W-:Y:S01]  /*05f0*/  IMAD.MOV.U32 R12, RZ, RZ, RZ ;  /* 0x000000ffff0c7224 */ /* 0x000fe200078e00ff */
[----:B------:R-:W-:-:S06]  /*0600*/  ISETP.NE.U32.AND P2, PT, R9, RZ, PT ;  /* 0x000000ff0900720c */ /* 0x000fcc0003f45070 */
[----:B-1----:R-:W1:Y:S02]  /*0610*/  MUFU.RCP R11, R11 ;  /* 0x0000000b000b7308 */ /* 0x002e640000001000 */
[----:B-1----:R-:W-:Y:S02]  /*0620*/  VIADD R13, R11, 0xffffffe ;  /* 0x0ffffffe0b0d7836 */ /* 0x002fe40000000000 */
[----:B------:R-:W-:-:S04]  /*0630*/  IMAD.MOV.U32 R11, RZ, RZ, RZ ;  /* 0x000000ffff0b7224 */ /* 0x000fc800078e00ff */
[----:B------:R-:W1:Y:S02]  /*0640*/  F2I.FTZ.U32.TRUNC.NTZ R13, R13 ;  /* 0x0000000d000d7305 */ /* 0x000e64000021f000 */
[----:B-1----:R-:W-:-:S04]  /*0650*/  IMAD.MOV R8, RZ, RZ, -R13 ;  /* 0x000000ffff087224 */ /* 0x002fc800078e0a0d */
[----:B0-----:R-:W-:-:S04]  /*0660*/  IMAD R15, R8, R9, RZ ;  /* 0x00000009080f7224 */ /* 0x001fc800078e02ff */
        /* <DEDUP_REMOVED lines=9> */
[----:B------:R-:W-:-:S04]  /*0700*/  @!P2 LOP3.LUT R8, RZ, R9, RZ, 0x33, !PT ;  /* 0x00000009ff08a212 */ /* 0x000fc800078e33ff */
[----:B------:R-:W-:-:S05]  /*0710*/  IADD3 R19, PT, PT, -R8, RZ, RZ ;  /* 0x000000ff08137210 */ /* 0x000fca0007ffe1ff */
[----:B------:R-:W-:Y:S02]  /*0720*/  IMAD R19, R9, R19, R10 ;  /* 0x0000001309137224 */ /* 0x000fe400078e020a */
[----:B------:R-:W-:Y:S01]  /*0730*/  IMAD.MOV.U32 R10, RZ, RZ, R8 ;  /* 0x000000ffff0a7224 */ /* 0x000fe200078e0008 */
[----:B------:R-:W-:Y:S06]  /*0740*/  BRA `(.L_x_29) ;  /* 0x00000000001c7947 */ /* 0x000fec0003800000 */
.L_x_28:
[----:B------:R-:W-:Y:S01]  /*0750*/  IMAD.MOV.U32 R11, RZ, RZ, R18 ;  /* 0x000000ffff0b7224 */ /* 0x000fe200078e0012 */
[----:B------:R-:W-:-:S07]  /*0760*/  MOV R12, 0x780 ;  /* 0x00000780000c7802 */ /* 0x000fce0000000f00 */
[----:B0-----:R-:W-:Y:S05]  /*0770*/  CALL.REL.NOINC `($__internal_1_$__cuda_sm20_div_u64) ;  /* 0x00000008004c7944 */ /* 0x001fea0003c00000 */
[----:B------:R-:W-:Y:S02]  /*0780*/  IMAD.MOV R19, RZ, RZ, -R8 ;  /* 0x000000ffff137224 */ /* 0x000fe400078e0a08 */
[----:B------:R-:W-:-:S04]  /*0790*/  IMAD.U32 R9, RZ, RZ, UR15 ;  /* 0x0000000fff097e24 */ /* 0x000fc8000f8e00ff */
[----:B------:R-:W-:Y:S02]  /*07a0*/  IMAD R19, R19, R9, R10 ;  /* 0x0000000913137224 */ /* 0x000fe400078e020a */
[----:B------:R-:W-:-:S07]  /*07b0*/  IMAD.MOV.U32 R10, RZ, RZ, R8 ;  /* 0x000000ffff0a7224 */ /* 0x000fce00078e0008 */
.L_x_29:
[----:B------:R-:W-:Y:S05]  /*07c0*/  BSYNC.RECONVERGENT B0 ;  /* 0x0000000000007941 */ /* 0x000fea0003800200 */
.L_x_27:
        /* <DEDUP_REMOVED lines=26> */
.L_x_31:
[----:B------:R-:W-:Y:S05]  /*0970*/  BSYNC.RECONVERGENT B0 ;  /* 0x0000000000007941 */ /* 0x000fea0003800200 */
.L_x_30:
[----:B------:R-:W-:Y:S04]  /*0980*/  BSSY.RECONVERGENT B0, `(.L_x_32) ;  /* 0x000001f000007945 */ /* 0x000fe80003800200 */
[----:B------:R-:W-:Y:S05]  /*0990*/  @P1 BRA `(.L_x_33) ;  /* 0x0000000000581947 */ /* 0x000fea0003800000 */
[----:B------:R-:W1:Y:S01]  /*09a0*/  I2F.U32.RP R11, R9 ;  /* 0x00000009000b7306 */ /* 0x000e620000209000 */
[----:B------:R-:W-:Y:S01]  /*09b0*/  IMAD.MOV.U32 R12, RZ, RZ, RZ ;  /* 0x000000ffff0c7224 */ /* 0x000fe200078e00ff */
[----:B------:R-:W-:-:S06]  /*09c0*/  ISETP.NE.U32.AND P2, PT, R9, RZ, PT ;  /* 0x000000ff0900720c */ /* 0x000fcc0003f45070 */
[----:B-1----:R-:W1:Y:S02]  /*09d0*/  MUFU.RCP R11, R11 ;  /* 0x0000000b000b7308 */ /* 0x002e640000001000 */
[----:B-1----:R-:W-:-:S06]  /*09e0*/  VIADD R13, R11, 0xffffffe ;  /* 0x0ffffffe0b0d7836 */ /* 0x002fcc0000000000 */
[----:B------:R-:W1:Y:S02]  /*09f0*/  F2I.FTZ.U32.TRUNC.NTZ R13, R13 ;  /* 0x0000000d000d7305 */ /* 0x000e64000021f000 */
[----:B-1----:R-:W-:-:S04]  /*0a00*/  IMAD.MOV R8, RZ, RZ, -R13 ;  /* 0x000000ffff087224 */ /* 0x002fc800078e0a0d */
[----:B0-----:R-:W-:-:S04]  /*0a10*/  IMAD R15, R8, R9, RZ ;  /* 0x00000009080f7224 */ /* 0x001fc800078e02ff */
        /* <DEDUP_REMOVED lines=12> */
[----:B------:R-:W-:Y:S01]  /*0ae0*/  IMAD R17, R9, R17, R10 ;  /* 0x0000001109117224 */ /* 0x000fe200078e020a */
[----:B------:R-:W-:Y:S06]  /*0af0*/  BRA `(.L_x_34) ;  /* 0x00000000001c7947 */ /* 0x000fec0003800000 */
.L_x_33:
[----:B------:R-:W-:-:S07]  /*0b00*/  MOV R12, 0xb20 ;  /* 0x00000b20000c7802 */ /* 0x000fce0000000f00 */
[----:B0-----:R-:W-:Y:S05]  /*0b10*/  CALL.REL.NOINC `($__internal_1_$__cuda_sm20_div_u64) ;  /* 0x0000000400647944 */ /* 0x001fea0003c00000 */
[--C-:B------:R-:W-:Y:S02]  /*0b20*/  IMAD.MOV R17, RZ, RZ, -R8.reuse ;  /* 0x000000ffff117224 */ /* 0x100fe400078e0a08 */
[----:B------:R-:W-:Y:S02]  /*0b30*/  IMAD.U32 R9, RZ, RZ, UR15 ;  /* 0x0000000fff097e24 */ /* 0x000fe4000f8e00ff */
[----:B------:R-:W-:Y:S02]  /*0b40*/  IMAD.MOV.U32 R12, RZ, RZ, R8 ;  /* 0x000000ffff0c7224 */ /* 0x000fe400078e0008 */
[----:B------:R-:W-:Y:S02]  /*0b50*/  IMAD R17, R17, R9, R10 ;  /* 0x0000000911117224 */ /* 0x000fe400078e020a */
[----:B------:R-:W-:-:S07]  /*0b60*/  IMAD.MOV.U32 R13, RZ, RZ, R11 ;  /* 0x000000ffff0d7224 */ /* 0x000fce00078e000b */
.L_x_34:
[----:B------:R-:W-:Y:S05]  /*0b70*/  BSYNC.RECONVERGENT B0 ;  /* 0x0000000000007941 */ /* 0x000fea0003800200 */
.L_x_32:
[----:B------:R-:W2:Y:S04]  /*0b80*/  LDG.E.64 R14, desc[UR10][R2.64] ;  /* 0x0000000a020e7981 */ /* 0x000ea8000c1e1b00 */
[----:B------:R-:W3:Y:S01]  /*0b90*/  LDG.E.64 R10, desc[UR10][R4.64] ;  /* 0x0000000a040a7981 */ /* 0x000ee2000c1e1b00 */
[C---:B------:R-:W-:Y:S01]  /*0ba0*/  IMAD.SHL.U32 R8, R12.reuse, 0x4, RZ ;  /* 0x000000040c087824 */ /* 0x040fe200078e00ff */
[----:B------:R-:W-:Y:S01]  /*0bb0*/  SHF.L.U64.HI R13, R12, 0x2, R13 ;  /* 0x000000020c0d7819 */ /* 0x000fe2000001020d */
[----:B------:R-:W-:Y:S01]  /*0bc0*/  UIADD3 UR6, UPT, UPT, UR13, -0x1, URZ ;  /* 0xffffffff0d067890 */ /* 0x000fe2000fffe0ff */
[----:B------:R-:W-:Y:S01]  /*0bd0*/  IMAD.MOV.U32 R19, RZ, RZ, -0x1 ;  /* 0xffffffffff137424 */ /* 0x000fe200078e00ff */
[----:B------:R-:W-:Y:S01]  /*0be0*/  UMOV UR7, 0x1 ;  /* 0x0000000100077882 */ /* 0x000fe20000000000 */
[----:B------:R-:W-:Y:S01]  /*0bf0*/  LOP3.LUT R12, R8, 0xfffffffc, RZ, 0xc0, !PT ;  /* 0xfffffffc080c7812 */ /* 0x000fe200078ec0ff */
[----:B------:R-:W-:Y:S01]  /*0c00*/  USHF.L.U32 UR12, UR7, UR6, URZ ;  /* 0x00000006070c7299 */ /* 0x000fe200080006ff */
[----:B------:R-:W-:Y:S01]  /*0c10*/  LOP3.LUT R8, R13, 0x3, RZ, 0xc0, !PT ;  /* 0x000000030d087812 */ /* 0x000fe200078ec0ff */
[----:B------:R-:W-:Y:S01]  /*0c20*/  USHF.L.U64.HI UR6, UR7, UR6, URZ ;  /* 0x0000000607067299 */ /* 0x000fe200080102ff */
[----:B------:R-:W-:Y:S01]  /*0c30*/  IADD3 R12, P2, PT, R12, UR16, RZ ;  /* 0x000000100c0c7c10 */ /* 0x000fe2000ff5e0ff */
[----:B------:R-:W-:Y:S03]  /*0c40*/  BSSY.RECONVERGENT B0, `(.L_x_35) ;  /* 0x000000c000007945 */ /* 0x000fe60003800200 */
[----:B------:R-:W-:-:S02]  /*0c50*/  IADD3.X R13, PT, PT, R8, UR17, RZ, P2, !PT ;  /* 0x00000011080d7c10 */ /* 0x000fc400097fe4ff */
[----:B------:R-:W-:-:S03]  /*0c60*/  LOP3.LUT R8, R7, UR14, RZ, 0xfc, !PT ;  /* 0x0000000e07087c12 */ /* 0x000fc6000f8efcff */
[----:B------:R0:W-:Y:S01]  /*0c70*/  STG.E desc[UR10][R12.64], R19 ;  /* 0x000000130c007986 */ /* 0x0001e2000c10190a */
        /* <DEDUP_REMOVED lines=8> */
.L_x_36:
[----:B------:R-:W-:Y:S05]  /*0d00*/  BSYNC.RECONVERGENT B0 ;  /* 0x0000000000007941 */ /* 0x000fea0003800200 */
.L_x_35:
[----:B------:R-:W-:Y:S04]  /*0d10*/  BSSY.RECONVERGENT B0, `(.L_x_37) ;  /* 0x000001f000007945 */ /* 0x000fe80003800200 */
[----:B------:R-:W-:Y:S05]  /*0d20*/  @P1 BRA `(.L_x_38) ;  /* 0x0000000000581947 */ /* 0x000fea0003800000 */
[----:B------:R-:W1:Y:S01]  /*0d30*/  I2F.U32.RP R7, R9 ;  /* 0x0000000900077306 */ /* 0x000e620000209000 */
[----:B------:R-:W-:Y:S01]  /*0d40*/  IMAD.MOV.U32 R10, RZ, RZ, RZ ;  /* 0x000000ffff0a7224 */ /* 0x000fe200078e00ff */
[----:B------:R-:W-:-:S06]  /*0d50*/  ISETP.NE.U32.AND P2, PT, R9, RZ, PT ;  /* 0x000000ff0900720c */ /* 0x000fcc0003f45070 */
[----:B-1----:R-:W1:Y:S02]  /*0d60*/  MUFU.RCP R7, R7 ;  /* 0x0000000700077308 */ /* 0x002e640000001000 */
[----:B-1----:R-:W-:-:S06]  /*0d70*/  IADD3 R11, PT, PT, R7, 0xffffffe, RZ ;  /* 0x0ffffffe070b7810 */ /* 0x002fcc0007ffe0ff */
[----:B------:R-:W1:Y:S02]  /*0d80*/  F2I.FTZ.U32.TRUNC.NTZ R11, R11 ;  /* 0x0000000b000b7305 */ /* 0x000e64000021f000 */
[----:B-1----:R-:W-:-:S04]  /*0d90*/  IMAD.MOV R8, RZ, RZ, -R11 ;  /* 0x000000ffff087224 */ /* 0x002fc800078e0a0b */
[----:B0-----:R-:W-:-:S04]  /*0da0*/  IMAD R13, R8, R9, RZ ;  /* 0x00000009080d7224 */ /* 0x001fc800078e02ff */
[----:B------:R-:W-:-:S04]  /*0db0*/  IMAD.HI.U32 R13, R11, R13, R10 ;  /* 0x0000000d0b0d7227 */ /* 0x000fc800078e000a */
[----:B------:R-:W-:Y:S02]  /*0dc0*/  HFMA2 R11, -RZ, RZ, 0, 0 ;  /* 0x00000000ff0b7431 */ /* 0x000fe400000001ff */
        /* <DEDUP_REMOVED lines=10> */
[----:B------:R-:W-:Y:S01]  /*0e70*/  IMAD R13, R9, R13, R6 ;  /* 0x0000000d090d7224 */ /* 0x000fe200078e0206 */
[----:B------:R-:W-:Y:S06]  /*0e80*/  BRA `(.L_x_39) ;  /* 0x00000000001c7947 */ /* 0x000fec0003800000 */
.L_x_38:
[----:B------:R-:W-:Y:S01]  /*0e90*/  IMAD.MOV.U32 R11, RZ, RZ, R7 ;  /* 0x000000ffff0b7224 */ /* 0x000fe200078e0007 */
[----:B0-----:R-:W-:Y:S01]  /*0ea0*/  MOV R12, 0xed0 ;  /* 0x00000ed0000c7802 */ /* 0x001fe20000000f00 */
[----:B------:R-:W-:-:S07]  /*0eb0*/  IMAD.MOV.U32 R10, RZ, RZ, R6 ;  /* 0x000000ffff0a7224 */ /* 0x000fce00078e0006 */
[----:B------:R-:W-:Y:S05]  /*0ec0*/  CALL.REL.NOINC `($__internal_1_$__cuda_sm20_div_u64) ;  /* 0x0000000000787944 */ /* 0x000fea0003c00000 */
[--C-:B------:R-:W-:Y:S02]  /*0ed0*/  IMAD.MOV R13, RZ, RZ, -R8.reuse ;  /* 0x000000ffff0d7224 */ /* 0x100fe400078e0a08 */
[----:B------:R-:W-:Y:S02]  /*0ee0*/  IMAD.MOV.U32 R10, RZ, RZ, R8 ;  /* 0x000000ffff0a7224 */ /* 0x000fe400078e0008 */
[----:B------:R-:W-:-:S07]  /*0ef0*/  IMAD R13, R13, UR15, R6 ;  /* 0x0000000f0d0d7c24 */ /* 0x000fce000f8e0206 */
.L_x_39:
[----:B------:R-:W-:Y:S05]  /*0f00*/  BSYNC.RECONVERGENT B0 ;  /* 0x0000000000007941 */ /* 0x000fea0003800200 */
.L_x_37:
[----:B------:R-:W2:Y:S04]  /*0f10*/  LDG.E.64 R14, desc[UR10][R2.64] ;  /* 0x0000000a020e7981 */ /* 0x000ea8000c1e1b00 */
[----:B------:R-:W3:Y:S01]  /*0f20*/  LDG.E.64 R6, desc[UR10][R4.64] ;  /* 0x0000000a04067981 */ /* 0x000ee2000c1e1b00 */
[C---:B------:R-:W-:Y:S01]  /*0f30*/  IMAD.SHL.U32 R8, R10.reuse, 0x4, RZ ;  /* 0x000000040a087824 */ /* 0x040fe200078e00ff */
[----:B------:R-:W-:Y:S01]  /*0f40*/  SHF.L.U64.HI R9, R10, 0x2, R11 ;  /* 0x000000020a097819 */ /* 0x000fe2000001020b */
[----:B------:R-:W-:Y:S01]  /*0f50*/  UMOV UR6, 0x1 ;  /* 0x0000000100067882 */ /* 0x000fe20000000000 */
[----:B------:R-:W-:Y:S01]  /*0f60*/  IMAD.MOV.U32 R11, RZ, RZ, -0x1 ;  /* 0xffffffffff0b7424 */ /* 0x000fe200078e00ff */
[----:B------:R-:W-:Y:S01]  /*0f70*/  USHF.L.U32 UR7, UR6, UR13, URZ ;  /* 0x0000000d06077299 */ /* 0x000fe200080006ff */
[----:B------:R-:W-:Y:S01]  /*0f80*/  LOP3.LUT R8, R8, 0xfffffffc, RZ, 0xc0, !PT ;  /* 0xfffffffc08087812 */ /* 0x000fe200078ec0ff */
[----:B------:R-:W-:Y:S01]  /*0f90*/  USHF.L.U64.HI UR6, UR6, UR13, URZ ;  /* 0x0000000d06067299 */ /* 0x000fe200080102ff */
[----:B------:R-:W-:Y:S01]  /*0fa0*/  LOP3.LUT R9, R9, 0x3, RZ, 0xc0, !PT ;  /* 0x0000000309097812 */ /* 0x000fe200078ec0ff */
[----:B------:R-:W-:Y:S01]  /*0fb0*/  BSSY.RECONVERGENT B0, `(.L_x_40) ;  /* 0x000000b000007945 */ /* 0x000fe20003800200 */
[----:B------:R-:W-:-:S04]  /*0fc0*/  IADD3 R8, P0, PT, R8, UR16, RZ ;  /* 0x0000001008087c10 */ /* 0x000fc8000ff1e0ff */
[----:B------:R-:W-:-:S05]  /*0fd0*/  IADD3.X R9, PT, PT, R9, UR17, RZ, P0, !PT ;  /* 0x0000001109097c10 */ /* 0x000fca00087fe4ff */
[----:B------:R0:W-:Y:S01]  /*0fe0*/  STG.E desc[UR10][R8.64], R11 ;  /* 0x0000000b08007986 */ /* 0x0001e2000c10190a */
[----:B--2---:R-:W-:Y:S02]  /*0ff0*/  LOP3.LUT P0, RZ, R14, UR7, RZ, 0xc0, !PT ;  /* 0x000000070eff7c12 */ /* 0x004fe4000f80c0ff */
[----:B---3--:R-:W-:Y:S02]  /*1000*/  LOP3.LUT P1, RZ, R6, UR7, RZ, 0xc0, !PT ;  /* 0x0000000706ff7c12 */ /* 0x008fe4000f82c0ff */
[----:B------:R-:W-:Y:S02]  /*1010*/  LOP3.LUT P0, RZ, R15, UR6, RZ, 0xc0, P0 ;  /* 0x000000060fff7c12 */ /* 0x000fe4000800c0ff */
[----:B------:R-:W-:-:S04]  /*1020*/  LOP3.LUT P1, RZ, R7, UR6, RZ, 0xc0, P1 ;  /* 0x0000000607ff7c12 */ /* 0x000fc8000882c0ff */
[----:B------:R-:W-:-:S13]  /*1030*/  PLOP3.LUT P0, PT, P0, P1, PT, 0x2f, 0xf2 ;  /* 0x0000000000f2781c */ /* 0x000fda0000702577 */
[----:B0-----:R-:W-:Y:S05]  /*1040*/  @P0 BRA `(.L_x_41) ;  /* 0x0000000000040947 */ /* 0x001fea0003800000 */
[----:B------:R0:W-:Y:S02]  /*1050*/  REDG.E.MIN.STRONG.GPU desc[UR10][R8.64], R13 ;  /* 0x0000000d0800798e */ /* 0x0001e4000c92e10a */
.L_x_41:
[----:B------:R-:W-:Y:S05]  /*1060*/  BSYNC.RECONVERGENT B0 ;  /* 0x0000000000007941 */ /* 0x000fea0003800200 */
.L_x_40:
[----:B------:R-:W-:-:S04]  /*1070*/  UIADD3 UR13, UP0, UPT, UR13, 0x4, URZ ;  /* 0x000000040d0d7890 */ /* 0x000fc8000ff1e0ff */
[----:B------:R-:W-:Y:S01]  /*1080*/  UIADD3.X UR5, UPT, UPT, URZ, UR5, URZ, UP0, !UPT ;  /* 0x00000005ff057290 */ /* 0x000fe200087fe4ff */
[----:B------:R-:W-:Y:S11]  /*1090*/  BRA.U UP1, `(.L_x_42) ;  /* 0xfffffff101347547 */ /* 0x000ff6000b83ffff */
[----:B------:R-:W-:Y:S05]  /*10a0*/  EXIT ;  /* 0x000000000000794d */ /* 0x000fea0003800000 */
        .weak           $__internal_1_$__cuda_sm20_div_u64
        .type           $__internal_1_$__cuda_sm20_div_u64,@function
        .size           $__internal_1_$__cuda_sm20_div_u64,(.L_x_71 - $__internal_1_$__cuda_sm20_div_u64)
$__internal_1_$__cuda_sm20_div_u64:
[----:B------:R-:W-:Y:S01]  /*10b0*/  UMOV UR6, UR8 ;  /* 0x0000000800067c82 */ /* 0x000fe20008000000 */
[----:B------:R-:W-:Y:S02]  /*10c0*/  UMOV UR7, UR9 ;  /* 0x0000000900077c82 */ /* 0x000fe40008000000 */
[----:B------:R-:W0:Y:S08]  /*10d0*/  I2F.U64.RP R13, UR6 ;  /* 0x00000006000d7d12 */ /* 0x000e300008309000 */
[----:B0-----:R-:W0:Y:S02]  /*10e0*/  MUFU.RCP R13, R13 ;  /* 0x0000000d000d7308 */ /* 0x001e240000001000 */
[----:B0-----:R-:W-:-:S06]  /*10f0*/  IADD3 R8, PT, PT, R13, 0x1ffffffe, RZ ;  /* 0x1ffffffe0d087810 */ /* 0x001fcc0007ffe0ff */
[----:B------:R-:W0:Y:S02]  /*1100*/  F2I.U64.TRUNC R8, R8 ;  /* 0x0000000800087311 */ /* 0x000e24000020d800 */
[----:B0-----:R-:W-:-:S04]  /*1110*/  IMAD.WIDE.U32 R14, R8, UR8, RZ ;  /* 0x00000008080e7c25 */ /* 0x001fc8000f8e00ff */
[----:B------:R-:W-:Y:S01]  /*1120*/  IMAD R15, R8, UR9, R15 ;  /* 0x00000009080f7c24 */ /* 0x000fe2000f8e020f */
[----:B------:R-:W-:-:S03]  /*1130*/  IADD3 R17, P0, PT, RZ, -R14, RZ ;  /* 0x8000000eff117210 */ /* 0x000fc60007f1e0ff */
[----:B------:R-:W-:Y:S02]  /*1140*/  IMAD R15, R9, UR8, R15 ;  /* 0x00000008090f7c24 */ /* 0x000fe4000f8e020f */
[----:B------:R-:W-:-:S04]  /*1150*/  IMAD.HI.U32 R14, R8, R17, RZ ;  /* 0x00000011080e7227 */ /* 0x000fc800078e00ff */
[----:B------:R-:W-:Y:S02]  /*1160*/  IMAD.X R19, RZ, RZ, ~R15, P0 ;  /* 0x000000ffff137224 */ /* 0x000fe400000e0e0f */
[----:B------:R-:W-:Y:S02]  /*1170*/  IMAD.MOV.U32 R15, RZ, RZ, R8 ;  /* 0x000000ffff0f7224 */ /* 0x000fe400078e0008 */
        /* <DEDUP_REMOVED lines=26> */
[----:B------:R-:W-:-:S04]  /*1320*/  IADD3 R15, P1, PT, R15, R8, RZ ;  /* 0x000000080f0f7210 */ /* 0x000fc80007f3e0ff */
[----:B------:R-:W-:Y:S01]  /*1330*/  IADD3.X R13, PT, PT, R13, RZ, RZ, P0, !PT ;  /* 0x000000ff0d0d7210 */ /* 0x000fe200007fe4ff */
[----:B------:R-:W-:-:S04]  /*1340*/  IMAD.WIDE.U32 R8, R15, UR8, RZ ;  /* 0x000000080f087c25 */ /* 0x000fc8000f8e00ff */
[----:B------:R-:W-:Y:S01]  /*1350*/  IMAD.X R13, RZ, RZ, R13, P1 ;  /* 0x000000ffff0d7224 */ /* 0x000fe200008e060d */
[----:B------:R-:W-:Y:S01]  /*1360*/  IADD3 R16, P1, PT, -R8, R10, RZ ;  /* 0x0000000a08107210 */ /* 0x000fe20007f3e1ff */
[----:B------:R-:W-:-:S03]  /*1370*/  IMAD R14, R15, UR9, R9 ;  /* 0x000000090f0e7c24 */ /* 0x000fc6000f8e0209 */
[C---:B------:R-:W-:Y:S01]  /*1380*/  ISETP.GE.U32.AND P0, PT, R16.reuse, UR8, PT ;  /* 0x0000000810007c0c */ /* 0x040fe2000bf06070 */
[----:B------:R-:W-:Y:S01]  /*1390*/  IMAD R14, R13, UR8, R14 ;  /* 0x000000080d0e7c24 */ /* 0x000fe2000f8e020e */
[----:B------:R-:W-:-:S03]  /*13a0*/  IADD3 R9, P2, PT, R16, -UR8, RZ ;  /* 0x8000000810097c10 */ /* 0x000fc6000ff5e0ff */
[----:B------:R-:W-:Y:S01]  /*13b0*/  IMAD.X R18, R11, 0x1, ~R14, P1 ;  /* 0x000000010b127824 */ /* 0x000fe200008e0e0e */
[----:B------:R-:W-:-:S04]  /*13c0*/  IADD3 R8, P1, PT, R15, 0x1, RZ ;  /* 0x000000010f087810 */ /* 0x000fc80007f3e0ff */
[C---:B------:R-:W-:Y:S01]  /*13d0*/  ISETP.GE.U32.AND.EX P0, PT, R18.reuse, UR9, PT, P0 ;  /* 0x0000000912007c0c */ /* 0x040fe2000bf06100 */
[----:B------:R-:W-:Y:S01]  /*13e0*/  IMAD.X R14, RZ, RZ, R13, P1 ;  /* 0x000000ffff0e7224 */ /* 0x000fe200008e060d */
[----:B------:R-:W-:Y:S02]  /*13f0*/  IADD3.X R11, PT, PT, R18, ~UR9, RZ, P2, !PT ;  /* 0x80000009120b7c10 */ /* 0x000fe400097fe4ff */
[----:B------:R-:W-:Y:S02]  /*1400*/  SEL R9, R9, R16, P0 ;  /* 0x0000001009097207 */ /* 0x000fe40000000000 */
[----:B------:R-:W-:Y:S02]  /*1410*/  SEL R15, R8, R15, P0 ;  /* 0x0000000f080f7207 */ /* 0x000fe40000000000 */
[----:B------:R-:W-:Y:S02]  /*1420*/  SEL R11, R11, R18, P0 ;  /* 0x000000120b0b7207 */ /* 0x000fe40000000000 */
[----:B------:R-:W-:Y:S01]  /*1430*/  SEL R14, R14, R13, P0 ;  /* 0x0000000d0e0e7207 */ /* 0x000fe20000000000 */
[----:B------:R-:W-:Y:S01]  /*1440*/  IMAD.MOV.U32 R13, RZ, RZ, 0x0 ;  /* 0x00000000ff0d7424 */ /* 0x000fe200078e00ff */
[----:B------:R-:W-:-:S02]  /*1450*/  ISETP.GE.U32.AND P0, PT, R9, UR8, PT ;  /* 0x0000000809007c0c */ /* 0x000fc4000bf06070 */
[----:B------:R-:W-:Y:S02]  /*1460*/  IADD3 R8, P2, PT, R15, 0x1, RZ ;  /* 0x000000010f087810 */ /* 0x000fe40007f5e0ff */
[----:B------:R-:W-:Y:S02]  /*1470*/  ISETP.GE.U32.AND.EX P0, PT, R11, UR9, PT, P0 ;  /* 0x000000090b007c0c */ /* 0x000fe4000bf06100 */
[----:B------:R-:W-:Y:S01]  /*1480*/  ISETP.NE.U32.AND P1, PT, RZ, UR8, PT ;  /* 0x00000008ff007c0c */ /* 0x000fe2000bf25070 */
[----:B------:R-:W-:Y:S01]  /*1490*/  IMAD.X R11, RZ, RZ, R14, P2 ;  /* 0x000000ffff0b7224 */ /* 0x000fe200010e060e */
[----:B------:R-:W-:Y:S02]  /*14a0*/  SEL R8, R8, R15, P0 ;  /* 0x0000000f08087207 */ /* 0x000fe40000000000 */
[----:B------:R-:W-:Y:S02]  /*14b0*/  ISETP.NE.AND.EX P1, PT, RZ, UR9, PT, P1 ;  /* 0x00000009ff007c0c */ /* 0x000fe4000bf25310 */
[----:B------:R-:W-:-:S02]  /*14c0*/  SEL R11, R11, R14, P0 ;  /* 0x0000000e0b0b7207 */ /* 0x000fc40000000000 */
[----:B------:R-:W-:Y:S02]  /*14d0*/  SEL R8, R8, 0xffffffff, P1 ;  /* 0xffffffff08087807 */ /* 0x000fe40000800000 */
[----:B------:R-:W-:Y:S01]  /*14e0*/  SEL R11, R11, 0xffffffff, P1 ;  /* 0xffffffff0b0b7807 */ /* 0x000fe20000800000 */
[----:B------:R-:W-:Y:S06]  /*14f0*/  RET.REL.NODEC R12 `(mergeDbResults) ;  /* 0xffffffe80cc07950 */ /* 0x000fec0003c3ffff */
.L_x_43:
        /* <DEDUP_REMOVED lines=16> */
.L_x_71:


//--------------------- .text.openResults         --------------------------
	.section	.text.openResults,"ax",@progbits
	.align	128
        .global         openResults
        .type           openResults,@function
        .size           openResults,(.L_x_72 - openResults)
        .other          openResults,@"STO_CUDA_ENTRY STV_DEFAULT"
openResults:
.text.openResults:
        /* <DEDUP_REMOVED lines=12> */
[----:B------:R-:W1:Y:S01]  /*00c0*/  LDC.64 R16, c[0x0][0x3a8] ;  /* 0x0000ea00ff107b82 */ /* 0x000e620000000a00 */
[----:B------:R-:W2:Y:S01]  /*00d0*/  LDCU.64 UR10, c[0x0][0x390] ;  /* 0x00007200ff0a77ac */ /* 0x000ea20008000a00 */
[----:B------:R-:W3:Y:S01]  /*00e0*/  LDCU.64 UR8, c[0x0][0x358] ;  /* 0x00006b00ff0877ac */ /* 0x000ee20008000a00 */
[----:B------:R-:W4:Y:S01]  /*00f0*/  LDCU UR18, c[0x0][0x3a0] ;  /* 0x00007400ff1277ac */ /* 0x000f220008000800 */
[----:B------:R-:W1:Y:S01]  /*0100*/  LDCU.64 UR16, c[0x0][0x3a8] ;  /* 0x00007500ff1077ac */ /* 0x000e620008000a00 */
[C---:B0-----:R-:W-:Y:S02]  /*0110*/  IADD3 R8, P0, PT, R4.reuse, UR4, RZ ;  /* 0x0000000404087c10 */ /* 0x041fe4000ff1e0ff */
[C---:B------:R-:W-:Y:S01]  /*0120*/  IADD3 R2, P1, PT, R4.reuse, UR6, RZ ;  /* 0x0000000604027c10 */ /* 0x040fe2000ff3e0ff */
[----:B------:R-:W0:Y:S01]  /*0130*/  LDCU.64 UR12, c[0x0][0x3c0] ;  /* 0x00007800ff0c77ac */ /* 0x000e220008000a00 */
[----:B--2---:R-:W-:-:S02]  /*0140*/  IADD3 R4, P2, PT, R4, UR10, RZ ;  /* 0x0000000a04047c10 */ /* 0x004fc4000ff5e0ff */
[C---:B------:R-:W-:Y:S01]  /*0150*/  IADD3.X R9, PT, PT, R0.reuse, UR5, RZ, P0, !PT ;  /* 0x0000000500097c10 */ /* 0x040fe200087fe4ff */
[----:B------:R-:W1:Y:S01]  /*0160*/  LDCU.64 UR4, c[0x0][0x3b0] ;  /* 0x00007600ff0477ac */ /* 0x000e620008000a00 */
[C---:B------:R-:W-:Y:S02]  /*0170*/  IADD3.X R3, PT, PT, R0.reuse, UR7, RZ, P1, !PT ;  /* 0x0000000700037c10 */ /* 0x040fe40008ffe4ff */
[----:B------:R-:W-:Y:S01]  /*0180*/  IADD3.X R5, PT, PT, R0, UR11, RZ, P2, !PT ;  /* 0x0000000b00057c10 */ /* 0x000fe200097fe4ff */
[----:B------:R-:W2:Y:S01]  /*0190*/  LDCU UR11, c[0x0][0x3a4] ;  /* 0x00007480ff0b77ac */ /* 0x000ea20008000800 */
[----:B---3--:R-:W3:Y:S01]  /*01a0*/  LDG.E.64 R8, desc[UR8][R8.64] ;  /* 0x0000000808087981 */ /* 0x008ee2000c1e1b00 */
[----:B------:R-:W0:Y:S03]  /*01b0*/  LDCU.64 UR14, c[0x0][0x398] ;  /* 0x00007300ff0e77ac */ /* 0x000e260008000a00 */
[----:B------:R-:W3:Y:S04]  /*01c0*/  LDG.E.64 R2, desc[UR8][R2.64] ;  /* 0x0000000802027981 */ /* 0x000ee8000c1e1b00 */
[----:B------:R-:W3:Y:S01]  /*01d0*/  LDG.E.64 R4, desc[UR8][R4.64] ;  /* 0x0000000804047981 */ /* 0x000ee2000c1e1b00 */
[----:B------:R-:W-:Y:S01]  /*01e0*/  UMOV UR10, 0x3 ;  /* 0x00000003000a7882 */ /* 0x000fe20000000000 */
[----:B-1----:R-:W-:-:S02]  /*01f0*/  IMAD R0, R16, UR5, RZ ;  /* 0x0000000510007c24 */ /* 0x002fc4000f8e02ff */
[----:B------:R-:W-:-:S04]  /*0200*/  IMAD.WIDE.U32 R6, R16, UR4, RZ ;  /* 0x0000000410067c25 */ /* 0x000fc8000f8e00ff */
[----:B------:R-:W-:Y:S01]  /*0210*/  IMAD R17, R17, UR4, R0 ;  /* 0x0000000411117c24 */ /* 0x000fe2000f8e0200 */
[----:B------:R-:W-:-:S03]  /*0220*/  UMOV UR4, URZ ;  /* 0x000000ff00047c82 */ /* 0x000fc60008000000 */
[----:B------:R-:W-:-:S04]  /*0230*/  IMAD.IADD R17, R7, 0x1, R17 ;  /* 0x0000000107117824 */ /* 0x000fc800078e0211 */
[----:B------:R-:W-:-:S04]  /*0240*/  IMAD.WIDE.U32 R12, R17, -0x77777777, RZ ;  /* 0x88888889110c7825 */ /* 0x000fc800078e00ff */
[----:B------:R-:W-:-:S04]  /*0250*/  IMAD.WIDE.U32 R12, P0, R6, -0x77777778, R12 ;  /* 0x88888888060c7825 */ /* 0x000fc8000780000c */
[----:B------:R-:W-:-:S04]  /*0260*/  IMAD.WIDE.U32 R6, R6, -0x77777777, RZ ;  /* 0x8888888906067825 */ /* 0x000fc800078e00ff */
[----:B------:R-:W-:Y:S01]  /*0270*/  IMAD.X R15, RZ, RZ, RZ, P0 ;  /* 0x000000ffff0f7224 */ /* 0x000fe200000e06ff */
[----:B------:R-:W-:Y:S01]  /*0280*/  IADD3 RZ, P0, PT, R7, R12, RZ ;  /* 0x0000000c07ff7210 */ /* 0x000fe20007f1e0ff */
[----:B------:R-:W-:-:S04]  /*0290*/  IMAD.MOV.U32 R14, RZ, RZ, R13 ;  /* 0x000000ffff0e7224 */ /* 0x000fc800078e000d */
[----:B------:R-:W-:-:S05]  /*02a0*/  IMAD.WIDE.U32.X R6, R17, -0x77777778, R14, P0 ;  /* 0x8888888811067825 */ /* 0x000fca00000e040e */
[--C-:B------:R-:W-:Y:S02]  /*02b0*/  SHF.R.U64 R0, R6, 0x3, R7.reuse ;  /* 0x0000000306007819 */ /* 0x100fe40000001207 */
[----:B------:R-:W-:Y:S02]  /*02c0*/  SHF.R.U32.HI R6, RZ, 0x3, R7 ;  /* 0x00000003ff067819 */ /* 0x000fe40000011607 */
[----:B---3--:R-:W-:Y:S02]  /*02d0*/  LOP3.LUT R7, R4, R2, R8, 0x96, !PT ;  /* 0x0000000204077212 */ /* 0x008fe400078e9608 */
[----:B------:R-:W-:Y:S01]  /*02e0*/  LOP3.LUT R8, R5, R3, R9, 0x96, !PT ;  /* 0x0000000305087212 */ /* 0x000fe200078e9609 */
[----:B------:R-:W-:Y:S01]  /*02f0*/  IMAD.SHL.U32 R9, R11, 0x40, RZ ;  /* 0x000000400b097824 */ /* 0x000fe200078e00ff */
[----:B0-2-4-:R-:W-:-:S07]  /*0300*/  SHF.R.U32.HI R11, RZ, 0x1a, R11 ;  /* 0x0000001aff0b7819 */ /* 0x015fce000001160b */
.L_x_64:
[----:B0-----:R-:W-:Y:S01]  /*0310*/  LOP3.LUT R2, R11, UR11, RZ, 0xfc, !PT ;  /* 0x0000000b0b027c12 */ /* 0x001fe2000f8efcff */
[----:B------:R-:W-:Y:S01]  /*0320*/  UIADD3 UR4, UPT, UPT, UR4, 0x4, URZ ;  /* 0x0000000404047890 */ /* 0x000fe2000fffe0ff */
[----:B------:R-:W-:Y:S01]  /*0330*/  BSSY.RECONVERGENT B0, `(.L_x_44) ;  /* 0x0000023000007945 */ /* 0x000fe20003800200 */
[----:B------:R-:W0:Y:S01]  /*0340*/  LDCU.64 UR6, c[0x0][0x3a0] ;  /* 0x00007400ff0677ac */ /* 0x000e220008000a00 */
[----:B------:R-:W-:Y:S01]  /*0350*/  ISETP.NE.U32.AND P0, PT, R2, RZ, PT ;  /* 0x000000ff0200720c */ /* 0x000fe20003f05070 */
[----:B------:R-:W-:-:S12]  /*0360*/  UISETP.NE.AND UP0, UPT, UR4, 0x40, UPT ;  /* 0x000000400400788c */ /* 0x000fd8000bf05270 */
[----:B------:R-:W-:Y:S05]  /*0370*/  @P0 BRA `(.L_x_45) ;  /* 0x0000000000580947 */ /* 0x000fea0003800000 */
[----:B------:R-:W-:-:S04]  /*0380*/  IMAD.U32 R2, RZ, RZ, UR18 ;  /* 0x00000012ff027e24 */ /* 0x000fc8000f8e00ff */
[----:B------:R-:W1:Y:S01]  /*0390*/  I2F.U32.RP R3, R2 ;  /* 0x0000000200037306 */ /* 0x000e620000209000 */
[----:B------:R-:W-:-:S07]  /*03a0*/  ISETP.NE.U32.AND P2, PT, R2, RZ, PT ;  /* 0x000000ff0200720c */ /* 0x000fce0003f45070 */
[----:B-1----:R-:W1:Y:S02]  /*03b0*/  MUFU.RCP R3, R3 ;  /* 0x0000000300037308 */ /* 0x002e640000001000 */
[----:B-1----:R-:W-:-:S06]  /*03c0*/  VIADD R4, R3, 0xffffffe ;  /* 0x0ffffffe03047836 */ /* 0x002fcc0000000000 */
[----:B------:R1:W2:Y:S02]  /*03d0*/  F2I.FTZ.U32.TRUNC.NTZ R5, R4 ;  /* 0x0000000400057305 */ /* 0x0002a4000021f000 */
[----:B-1----:R-:W-:Y:S02]  /*03e0*/  IMAD.MOV.U32 R4, RZ, RZ, RZ ;  /* 0x000000ffff047224 */ /* 0x002fe400078e00ff */
[----:B--2---:R-:W-:-:S04]  /*03f0*/  IMAD R10, R5, R2, RZ ;  /* 0x00000002050a7224 */ /* 0x004fc800078e02ff */
[----:B------:R-:W-:-:S04]  /*0400*/  IMAD.MOV R13, RZ, RZ, -R10 ;  /* 0x000000ffff0d7224 */ /* 0x000fc800078e0a0a */
        /* <DEDUP_REMOVED lines=13> */
.L_x_45:
[----:B------:R-:W-:Y:S01]  /*04e0*/  IMAD.MOV.U32 R13, RZ, RZ, R9 ;  /* 0x000000ffff0d7224 */ /* 0x000fe200078e0009 */
[----:B------:R-:W-:Y:S01]  /*04f0*/  MOV R10, 0x520 ;  /* 0x00000520000a7802 */ /* 0x000fe20000000f00 */
[----:B------:R-:W-:-:S07]  /*0500*/  IMAD.MOV.U32 R12, RZ, RZ, R11 ;  /* 0x000000ffff0c7224 */ /* 0x000fce00078e000b */
[----:B0-----:R-:W-:Y:S05]  /*0510*/  CALL.REL.NOINC `($__internal_2_$__cuda_sm20_div_u64) ;  /* 0x0000000c003c7944 */ /* 0x001fea0003c00000 */
[--C-:B------:R-:W-:Y:S02]  /*0520*/  IMAD.MOV R3, RZ, RZ, -R4.reuse ;  /* 0x000000ffff037224 */ /* 0x100fe400078e0a04 */
[----:B------:R-:W-:Y:S02]  /*0530*/  IMAD.U32 R2, RZ, RZ, UR18 ;  /* 0x00000012ff027e24 */ /* 0x000fe4000f8e00ff */
[----:B------:R-:W-:Y:S02]  /*0540*/  IMAD.MOV.U32 R10, RZ, RZ, R4 ;  /* 0x000000ffff0a7224 */ /* 0x000fe400078e0004 */
[----:B------:R-:W-:-:S07]  /*0550*/  IMAD R3, R3, R2, R9 ;  /* 0x0000000203037224 */ /* 0x000fce00078e0209 */
.L_x_46:
[----:B0-----:R-:W-:Y:S05]  /*0560*/  BSYNC.RECONVERGENT B0 ;  /* 0x0000000000007941 */ /* 0x001fea0003800200 */
.L_x_44:
[----:B------:R-:W-:Y:S01]  /*0570*/  UIADD3 UR5, UPT, UPT, UR10, -0x3, URZ ;  /* 0xfffffffd0a057890 */ /* 0x000fe2000fffe0ff */
[----:B------:R-:W-:Y:S01]  /*0580*/  IMAD.MOV.U32 R12, RZ, RZ, 0x1 ;  /* 0x00000001ff0c7424 */ /* 0x000fe200078e00ff */
[----:B------:R-:W-:Y:S01]  /*0590*/  ISETP.GE.U32.AND P2, PT, R3, UR12, PT ;  /* 0x0000000c03007c0c */ /* 0x000fe2000bf46070 */
[----:B------:R-:W-:Y:S01]  /*05a0*/  BSSY.RECONVERGENT B0, `(.L_x_47) ;  /* 0x0000018000007945 */ /* 0x000fe20003800200 */
[----:B------:R-:W-:Y:S02]  /*05b0*/  ISETP.GE.U32.AND P1, PT, R10, UR16, PT ;  /* 0x000000100a007c0c */ /* 0x000fe4000bf26070 */
[----:B------:R-:W-:Y:S02]  /*05c0*/  SHF.L.U32 R4, R12, UR5, RZ ;  /* 0x000000050c047c19 */ /* 0x000fe400080006ff */
[----:B------:R-:W-:Y:S02]  /*05d0*/  ISETP.GE.U32.AND.EX P2, PT, RZ, UR13, PT, P2 ;  /* 0x0000000dff007c0c */ /* 0x000fe4000bf46120 */
[----:B------:R-:W-:-:S02]  /*05e0*/  LOP3.LUT P0, RZ, R4, R7, RZ, 0xc0, !PT ;  /* 0x0000000704ff7212 */ /* 0x000fc4000780c0ff */
[----:B------:R-:W-:Y:S02]  /*05f0*/  SHF.L.U64.HI R3, R12, UR5, RZ ;  /* 0x000000050c037c19 */ /* 0x000fe400080102ff */
[----:B------:R-:W-:Y:S02]  /*0600*/  ISETP.GE.U32.OR.EX P1, PT, RZ, UR17, P2, P1 ;  /* 0x00000011ff007c0c */ /* 0x000fe40009726510 */
[----:B------:R-:W-:Y:S02]  /*0610*/  LOP3.LUT P0, RZ, R3, R8, RZ, 0xc0, P0 ;  /* 0x0000000803ff7212 */ /* 0x000fe4000000c0ff */
[----:B------:R-:W-:Y:S02]  /*0620*/  IADD3 R13, P3, PT, R9, 0x1, RZ ;  /* 0x00000001090d7810 */ /* 0x000fe40007f7e0ff */
[----:B------:R-:W-:-:S03]  /*0630*/  PLOP3.LUT P1, PT, P1, P0, PT, 0xf2, 0x2f ;  /* 0x00000000002f781c */ /* 0x000fc60000f21e72 */
[----:B------:R-:W-:-:S05]  /*0640*/  IMAD.X R10, RZ, RZ, R11, P3 ;  /* 0x000000ffff0a7224 */ /* 0x000fca00018e060b */
[----:B------:R-:W-:-:S04]  /*0650*/  LOP3.LUT R3, R10, UR11, RZ, 0xfc, !PT ;  /* 0x0000000b0a037c12 */ /* 0x000fc8000f8efcff */
[----:B------:R-:W-:Y:S01]  /*0660*/  ISETP.NE.U32.AND P0, PT, R3, RZ, PT ;  /* 0x000000ff0300720c */ /* 0x000fe20003f05070 */
[----:B------:R-:W-:-:S12]  /*0670*/  @P1 BRA `(.L_x_48) ;  /* 0x0000000000281947 */ /* 0x000fd80003800000 */
[----:B------:R-:W-:-:S05]  /*0680*/  IADD3 R3, P1, PT, R9, R0, RZ ;  /* 0x0000000009037210 */ /* 0x000fca0007f3e0ff */
[----:B------:R-:W-:-:S05]  /*0690*/  IMAD.X R14, R11, 0x1, R6, P1 ;  /* 0x000000010b0e7824 */ /* 0x000fca00008e0606 */
[C---:B------:R-:W-:Y:S02]  /*06a0*/  SHF.R.U64 R14, R3.reuse, 0x3, R14 ;  /* 0x00000003030e7819 */ /* 0x040fe4000000120e */
[----:B------:R-:W-:Y:S02]  /*06b0*/  LOP3.LUT R3, R3, 0x3f, RZ, 0xc0, !PT ;  /* 0x0000003f03037812 */ /* 0x000fe400078ec0ff */
[----:B------:R-:W-:Y:S02]  /*06c0*/  LOP3.LUT R14, R14, 0x1ffffff8, RZ, 0xc0, !PT ;  /* 0x1ffffff80e0e7812 */ /* 0x000fe400078ec0ff */
[-C--:B------:R-:W-:Y:S02]  /*06d0*/  SHF.L.U64.HI R5, R12, R3.reuse, RZ ;  /* 0x000000030c057219 */ /* 0x080fe400000102ff */
[----:B------:R-:W-:Y:S02]  /*06e0*/  IADD3 R14, P1, PT, R14, UR14, RZ ;  /* 0x0000000e0e0e7c10 */ /* 0x000fe4000ff3e0ff */
[----:B------:R-:W-:-:S03]  /*06f0*/  SHF.L.U32 R4, R12, R3, RZ ;  /* 0x000000030c047219 */ /* 0x000fc600000006ff */
[----:B------:R-:W-:-:S05]  /*0700*/  IMAD.X R15, RZ, RZ, UR15, P1 ;  /* 0x0000000fff0f7e24 */ /* 0x000fca00088e06ff */
[----:B------:R0:W-:Y:S03]  /*0710*/  REDG.E.OR.64.STRONG.GPU desc[UR8][R14.64], R4 ;  /* 0x000000040e00798e */ /* 0x0001e6000f12e508 */
.L_x_48:
[----:B------:R-:W-:Y:S05]  /*0720*/  BSYNC.RECONVERGENT B0 ;  /* 0x0000000000007941 */ /* 0x000fea0003800200 */
.L_x_47:
[----:B------:R-:W-:Y:S04]  /*0730*/  BSSY.RECONVERGENT B0, `(.L_x_49) ;  /* 0x000001e000007945 */ /* 0x000fe80003800200 */
[----:B------:R-:W-:Y:S05]  /*0740*/  @P0 BRA `(.L_x_50) ;  /* 0x0000000000540947 */ /* 0x000fea0003800000 */
[----:B------:R-:W1:Y:S01]  /*0750*/  I2F.U32.RP R10, R2 ;  /* 0x00000002000a7306 */ /* 0x000e620000209000 */
[----:B------:R-:W-:-:S07]  /*0760*/  ISETP.NE.U32.AND P2, PT, R2, RZ, PT ;  /* 0x000000ff0200720c */ /* 0x000fce0003f45070 */
[----:B-1----:R-:W0:Y:S02]  /*0770*/  MUFU.RCP R10, R10 ;  /* 0x0000000a000a7308 */ /* 0x002e240000001000 */
[----:B0-----:R-:W-:-:S06]  /*0780*/  VIADD R4, R10, 0xffffffe ;  /* 0x0ffffffe0a047836 */ /* 0x001fcc0000000000 */
[----:B------:R0:W1:Y:S02]  /*0790*/  F2I.FTZ.U32.TRUNC.NTZ R5, R4 ;  /* 0x0000000400057305 */ /* 0x000064000021f000 */
[----:B0-----:R-:W-:Y:S02]  /*07a0*/  IMAD.MOV.U32 R4, RZ, RZ, RZ ;  /* 0x000000ffff047224 */ /* 0x001fe400078e00ff */
[----:B-1----:R-:W-:-:S04]  /*07b0*/  IMAD.MOV R3, RZ, RZ, -R5 ;  /* 0x000000ffff037224 */ /* 0x002fc800078e0a05 */
        /* <DEDUP_REMOVED lines=14> */
.L_x_50:
[----:B------:R-:W-:Y:S01]  /*08a0*/  IMAD.MOV.U32 R12, RZ, RZ, R10 ;  /* 0x000000ffff0c7224 */ /* 0x000fe200078e000a */
[----:B------:R-:W-:-:S07]  /*08b0*/  MOV R10, 0x8d0 ;  /* 0x000008d0000a7802 */ /* 0x000fce0000000f00 */
[----:B0-----:R-:W-:Y:S05]  /*08c0*/  CALL.REL.NOINC `($__internal_2_$__cuda_sm20_div_u64) ;  /* 0x0000000800507944 */ /* 0x001fea0003c00000 */
[--C-:B------:R-:W-:Y:S02]  /*08d0*/  IMAD.MOV R5, RZ, RZ, -R4.reuse ;  /* 0x000000ffff057224 */ /* 0x100fe400078e0a04 */
[----:B------:R-:W-:Y:S02]  /*08e0*/  IMAD.U32 R2, RZ, RZ, UR18 ;  /* 0x00000012ff027e24 */ /* 0x000fe4000f8e00ff */
[----:B------:R-:W-:Y:S02]  /*08f0*/  IMAD.MOV.U32 R3, RZ, RZ, R4 ;  /* 0x000000ffff037224 */ /* 0x000fe400078e0004 */
[----:B------:R-:W-:-:S07]  /*0900*/  IMAD R13, R5, R2, R13 ;  /* 0x00000002050d7224 */ /* 0x000fce00078e020d */
.L_x_51:
[----:B------:R-:W-:Y:S05]  /*0910*/  BSYNC.RECONVERGENT B0 ;  /* 0x0000000000007941 */ /* 0x000fea0003800200 */
.L_x_49:
        /* <DEDUP_REMOVED lines=17> */
[----:B------:R-:W-:-:S04]  /*0a30*/  IADD3 R3, P1, P2, R0, 0x1, R9 ;  /* 0x0000000100037810 */ /* 0x000fc80007a3e009 */
[----:B------:R-:W-:-:S04]  /*0a40*/  IADD3.X R14, PT, PT, R6, RZ, R11, P1, P2 ;  /* 0x000000ff060e7210 */ /* 0x000fc80000fe440b */
        /* <DEDUP_REMOVED lines=8> */
.L_x_53:
[----:B------:R-:W-:Y:S05]  /*0ad0*/  BSYNC.RECONVERGENT B0 ;  /* 0x0000000000007941 */ /* 0x000fea0003800200 */
.L_x_52:
        /* <DEDUP_REMOVED lines=23> */
.L_x_55:
[----:B------:R-:W-:-:S07]  /*0c50*/  MOV R10, 0xc70 ;  /* 0x00000c70000a7802 */ /* 0x000fce0000000f00 */
[----:B0-----:R-:W-:Y:S05]  /*0c60*/  CALL.REL.NOINC `($__internal_2_$__cuda_sm20_div_u64) ;  /* 0x0000000400687944 */ /* 0x001fea0003c00000 */
[--C-:B------:R-:W-:Y:S02]  /*0c70*/  IMAD.MOV R5, RZ, RZ, -R4.reuse ;  /* 0x000000ffff057224 */ /* 0x100fe400078e0a04 */
[----:B------:R-:W-:Y:S02]  /*0c80*/  IMAD.U32 R2, RZ, RZ, UR18 ;  /* 0x00000012ff027e24 */ /* 0x000fe4000f8e00ff */
[----:B------:R-:W-:Y:S02]  /*0c90*/  IMAD.MOV.U32 R3, RZ, RZ, R4 ;  /* 0x000000ffff037224 */ /* 0x000fe400078e0004 */
[----:B------:R-:W-:-:S07]  /*0ca0*/  IMAD R13, R5, R2, R13 ;  /* 0x00000002050d7224 */ /* 0x000fce00078e020d */
.L_x_56:
[----:B------:R-:W-:Y:S05]  /*0cb0*/  BSYNC.RECONVERGENT B0 ;  /* 0x0000000000007941 */ /* 0x000fea0003800200 */
.L_x_54:
        /* <DEDUP_REMOVED lines=27> */
.L_x_58:
[----:B------:R-:W-:Y:S05]  /*0e70*/  BSYNC.RECONVERGENT B0 ;  /* 0x0000000000007941 */ /* 0x000fea0003800200 */
.L_x_57:
        /* <DEDUP_REMOVED lines=23> */
.L_x_60:
[----:B------:R-:W-:-:S07]  /*0ff0*/  MOV R10, 0x1010 ;  /* 0x00001010000a7802 */ /* 0x000fce0000000f00 */
[----:B0-----:R-:W-:Y:S05]  /*1000*/  CALL.REL.NOINC `($__internal_2_$__cuda_sm20_div_u64) ;  /* 0x0000000000807944 */ /* 0x001fea0003c00000 */
[--C-:B------:R-:W-:Y:S02]  /*1010*/  IMAD.MOV R2, RZ, RZ, -R4.reuse ;  /* 0x000000ffff027224 */ /* 0x100fe400078e0a04 */
[----:B------:R-:W-:Y:S02]  /*1020*/  IMAD.MOV.U32 R3, RZ, RZ, R4 ;  /* 0x000000ffff037224 */ /* 0x000fe400078e0004 */
[----:B------:R-:W-:-:S07]  /*1030*/  IMAD R13, R2, UR18, R13 ;  /* 0x00000012020d7c24 */ /* 0x000fce000f8e020d */
.L_x_61:
[----:B------:R-:W-:Y:S05]  /*1040*/  BSYNC.RECONVERGENT B0 ;  /* 0x0000000000007941 */ /* 0x000fea0003800200 */
.L_x_59:
[----:B------:R-:W-:Y:S01]  /*1050*/  IMAD.MOV.U32 R5, RZ, RZ, 0x1 ;  /* 0x00000001ff057424 */ /* 0x000fe200078e00ff */
[----:B------:R-:W-:Y:S01]  /*1060*/  ISETP.GE.U32.AND P0, PT, R13, UR12, PT ;  /* 0x0000000c0d007c0c */ /* 0x000fe2000bf06070 */
[----:B------:R-:W-:Y:S01]  /*1070*/  BSSY.RECONVERGENT B0, `(.L_x_62) ;  /* 0x0000014000007945 */ /* 0x000fe20003800200 */
[----:B------:R-:W-:Y:S02]  /*1080*/  ISETP.GE.U32.AND P1, PT, R3, UR16, PT ;  /* 0x0000001003007c0c */ /* 0x000fe4000bf26070 */
[C---:B------:R-:W-:Y:S02]  /*1090*/  SHF.L.U32 R2, R5.reuse, UR10, RZ ;  /* 0x0000000a05027c19 */ /* 0x040fe400080006ff */
[----:B------:R-:W-:Y:S02]  /*10a0*/  ISETP.GE.U32.AND.EX P0, PT, RZ, UR13, PT, P0 ;  /* 0x0000000dff007c0c */ /* 0x000fe4000bf06100 */
[----:B------:R-:W-:Y:S02]  /*10b0*/  LOP3.LUT P2, RZ, R2, R7, RZ, 0xc0, !PT ;  /* 0x0000000702ff7212 */ /* 0x000fe4000784c0ff */
[----:B------:R-:W-:-:S02]  /*10c0*/  SHF.L.U64.HI R3, R5, UR10, RZ ;  /* 0x0000000a05037c19 */ /* 0x000fc400080102ff */
[----:B------:R-:W-:Y:S02]  /*10d0*/  ISETP.GE.U32.OR.EX P0, PT, RZ, UR17, P0, P1 ;  /* 0x00000011ff007c0c */ /* 0x000fe40008706510 */
[----:B------:R-:W-:-:S04]  /*10e0*/  LOP3.LUT P1, RZ, R3, R8, RZ, 0xc0, P2 ;  /* 0x0000000803ff7212 */ /* 0x000fc8000102c0ff */
[----:B------:R-:W-:-:S13]  /*10f0*/  PLOP3.LUT P0, PT, P0, P1, PT, 0xf2, 0x2f ;  /* 0x00000000002f781c */ /* 0x000fda0000703e72 */
[----:B------:R-:W-:Y:S05]  /*1100*/  @P0 BRA `(.L_x_63) ;  /* 0x0000000000280947 */ /* 0x000fea0003800000 */
[----:B------:R-:W-:-:S04]  /*1110*/  IADD3 R2, P0, P1, R0, 0x3, R9 ;  /* 0x0000000300027810 */ /* 0x000fc8000791e009 */
[----:B------:R-:W-:-:S04]  /*1120*/  IADD3.X R3, PT, PT, R6, RZ, R11, P0, P1 ;  /* 0x000000ff06037210 */ /* 0x000fc800007e240b */
[C---:B------:R-:W-:Y:S02]  /*1130*/  SHF.R.U64 R4, R2.reuse, 0x3, R3 ;  /* 0x0000000302047819 */ /* 0x040fe40000001203 */
[----:B------:R-:W-:Y:S02]  /*1140*/  LOP3.LUT R2, R2, 0x3f, RZ, 0xc0, !PT ;  /* 0x0000003f02027812 */ /* 0x000fe400078ec0ff */
[----:B------:R-:W-:Y:S02]  /*1150*/  LOP3.LUT R4, R4, 0x1ffffff8, RZ, 0xc0, !PT ;  /* 0x1ffffff804047812 */ /* 0x000fe400078ec0ff */
[CC--:B------:R-:W-:Y:S02]  /*1160*/  SHF.L.U64.HI R3, R5.reuse, R2.reuse, RZ ;  /* 0x0000000205037219 */ /* 0x0c0fe400000102ff */
[----:B------:R-:W-:Y:S02]  /*1170*/  IADD3 R4, P0, PT, R4, UR14, RZ ;  /* 0x0000000e04047c10 */ /* 0x000fe4000ff1e0ff */
[----:B------:R-:W-:-:S03]  /*1180*/  SHF.L.U32 R2, R5, R2, RZ ;  /* 0x0000000205027219 */ /* 0x000fc600000006ff */
[----:B------:R-:W-:-:S05]  /*1190*/  IMAD.X R5, RZ, RZ, UR15, P0 ;  /* 0x0000000fff057e24 */ /* 0x000fca00080e06ff */
[----:B------:R0:W-:Y:S03]  /*11a0*/  REDG.E.OR.64.STRONG.GPU desc[UR8][R4.64], R2 ;  /* 0x000000020400798e */ /* 0x0001e6000f12e508 */
.L_x_63:
[----:B------:R-:W-:Y:S05]  /*11b0*/  BSYNC.RECONVERGENT B0 ;  /* 0x0000000000007941 */ /* 0x000fea0003800200 */
.L_x_62:
[----:B------:R-:W-:Y:S01]  /*11c0*/  IADD3 R9, P0, PT, R9, 0x4, RZ ;  /* 0x0000000409097810 */ /* 0x000fe20007f1e0ff */
[----:B------:R-:W-:-:S04]  /*11d0*/  UIADD3 UR10, UPT, UPT, UR10, 0x4, URZ ;  /* 0x000000040a0a7890 */ /* 0x000fc8000fffe0ff */
[----:B------:R-:W-:Y:S01]  /*11e0*/  IMAD.X R11, RZ, RZ, R11, P0 ;  /* 0x000000ffff0b7224 */ /* 0x000fe200000e060b */
[----:B------:R-:W-:Y:S07]  /*11f0*/  BRA.U UP0, `(.L_x_64) ;  /* 0xfffffff100447547 */ /* 0x000fee000b83ffff */
[----:B------:R-:W-:Y:S05]  /*1200*/  EXIT ;  /* 0x000000000000794d */ /* 0x000fea0003800000 */
        .weak           $__internal_2_$__cuda_sm20_div_u64
        .type           $__internal_2_$__cuda_sm20_div_u64,@function
        .size           $__internal_2_$__cuda_sm20_div_u64,(.L_x_72 - $__internal_2_$__cuda_sm20_div_u64)
$__internal_2_$__cuda_sm20_div_u64:
        /* <DEDUP_REMOVED lines=14> */
[----:B------:R-:W-:-:S05]  /*12f0*/  IMAD.HI.U32 R4, P1, R3, R15, R4 ;  /* 0x0000000f03047227 */ /* 0x000fca0007820004 */
[----:B------:R-:W-:Y:S01]  /*1300*/  IADD3 R5, P2, PT, R19, R4, RZ ;  /* 0x0000000413057210 */ /* 0x000fe20007f5e0ff */
[----:B------:R-:W-:-:S04]  /*1310*/  IMAD.X R4, R17, 0x1, R3, P0 ;  /* 0x0000000111047824 */ /* 0x000fc800000e0603 */
[----:B------:R-:W-:Y:S01]  /*1320*/  IMAD.WIDE.U32 R2, R5, UR6, RZ ;  /* 0x0000000605027c25 */ /* 0x000fe2000f8e00ff */
[----:B------:R-:W-:-:S03]  /*1330*/  IADD3.X R15, PT, PT, RZ, RZ, R4, P2, P1 ;  /* 0x000000ffff0f7210 */ /* 0x000fc600017e2404 */
        /* <DEDUP_REMOVED lines=20> */
[----:B------:R-:W-:-:S04]  /*1480*/  IMAD.WIDE.U32 R2, R5, UR6, RZ ;  /* 0x0000000605027c25 */ /* 0x000fc8000f8e00ff */
[----:B------:R-:W-:Y:S01]  /*1490*/  IMAD.X R4, RZ, RZ, R4, P1 ;  /* 0x000000ffff047224 */ /* 0x000fe200008e0604 */
[----:B------:R-:W-:Y:S01]  /*14a0*/  IADD3 R14, P1, PT, -R2, R13, RZ ;  /* 0x0000000d020e7210 */ /* 0x000fe20007f3e1ff */
[C---:B------:R-:W-:Y:S02]  /*14b0*/  IMAD R3, R5.reuse, UR7, R3 ;  /* 0x0000000705037c24 */ /* 0x040fe4000f8e0203 */
[----:B------:R-:W-:Y:S01]  /*14c0*/  VIADD R2, R5, 0x1 ;  /* 0x0000000105027836 */ /* 0x000fe20000000000 */
[----:B------:R-:W-:Y:S01]  /*14d0*/  ISETP.GE.U32.AND P0, PT, R14, UR6, PT ;  /* 0x000000060e007c0c */ /* 0x000fe2000bf06070 */
[----:B------:R-:W-:-:S04]  /*14e0*/  IMAD R3, R4, UR6, R3 ;  /* 0x0000000604037c24 */ /* 0x000fc8000f8e0203 */
[----:B------:R-:W-:Y:S01]  /*14f0*/  IMAD.X R15, R12, 0x1, ~R3, P1 ;  /* 0x000000010c0f7824 */ /* 0x000fe200008e0e03 */
[----:B------:R-:W-:-:S04]  /*1500*/  IADD3 R3, P1, PT, R14, -UR6, RZ ;  /* 0x800000060e037c10 */ /* 0x000fc8000ff3e0ff */
[C---:B------:R-:W-:Y:S02]  /*1510*/  ISETP.GE.U32.AND.EX P0, PT, R15.reuse, UR7, PT, P0 ;  /* 0x000000070f007c0c */ /* 0x040fe4000bf06100 */
[----:B------:R-:W-:Y:S02]  /*1520*/  IADD3.X R12, PT, PT, R15, ~UR7, RZ, P1, !PT ;  /* 0x800000070f0c7c10 */ /* 0x000fe40008ffe4ff */
[----:B------:R-:W-:Y:S02]  /*1530*/  SEL R3, R3, R14, P0 ;  /* 0x0000000e03037207 */ /* 0x000fe40000000000 */
[----:B------:R-:W-:Y:S01]  /*1540*/  SEL R5, R2, R5, P0 ;  /* 0x0000000502057207 */ /* 0x000fe20000000000 */
[----:B------:R-:W-:Y:S01]  /*1550*/  IMAD.MOV.U32 R2, RZ, RZ, R10 ;  /* 0x000000ffff027224 */ /* 0x000fe200078e000a */
[----:B------:R-:W-:Y:S02]  /*1560*/  SEL R12, R12, R15, P0 ;  /* 0x0000000f0c0c7207 */ /* 0x000fe40000000000 */
[----:B------:R-:W-:Y:S01]  /*1570*/  ISETP.GE.U32.AND P0, PT, R3, UR6, PT ;  /* 0x0000000603007c0c */ /* 0x000fe2000bf06070 */
[----:B------:R-:W-:Y:S01]  /*1580*/  VIADD R4, R5, 0x1 ;  /* 0x0000000105047836 */ /* 0x000fe20000000000 */
[----:B------:R-:W-:Y:S01]  /*1590*/  ISETP.NE.U32.AND P1, PT, RZ, UR6, PT ;  /* 0x00000006ff007c0c */ /* 0x000fe2000bf25070 */
[----:B------:R-:W-:Y:S01]  /*15a0*/  IMAD.MOV.U32 R3, RZ, RZ, 0x0 ;  /* 0x00000000ff037424 */ /* 0x000fe200078e00ff */
[----:B------:R-:W-:-:S02]  /*15b0*/  ISETP.GE.U32.AND.EX P0, PT, R12, UR7, PT, P0 ;  /* 0x000000070c007c0c */ /* 0x000fc4000bf06100 */
[----:B------:R-:W-:Y:S02]  /*15c0*/  ISETP.NE.AND.EX P1, PT, RZ, UR7, PT, P1 ;  /* 0x00000007ff007c0c */ /* 0x000fe4000bf25310 */
[----:B------:R-:W-:-:S04]  /*15d0*/  SEL R4, R4, R5, P0 ;  /* 0x0000000504047207 */ /* 0x000fc80000000000 */
[----:B------:R-:W-:Y:S01]  /*15e0*/  SEL R4, R4, 0xffffffff, P1 ;  /* 0xffffffff04047807 */ /* 0x000fe20000800000 */
[----:B------:R-:W-:Y:S06]  /*15f0*/  RET.REL.NODEC R2 `(openResults) ;  /* 0xffffffe802807950 */ /* 0x000fec0003c3ffff */
.L_x_65:
        /* <DEDUP_REMOVED lines=16> */
.L_x_72:


//--------------------- .text.matmul_correct_and_reduce --------------------------
	.section	.text.matmul_correct_and_reduce,"ax",@progbits
	.align	128
        .global         matmul_correct_and_reduce
        .type           matmul_correct_and_reduce,@function
        .size           matmul_correct_and_reduce,(.L_x_73 - matmul_correct_and_reduce)
        .other          matmul_correct_and_reduce,@"STO_CUDA_ENTRY STV_DEFAULT"
matmul_correct_and_reduce:
.text.matmul_correct_and_reduce:
        /* <DEDUP_REMOVED lines=9> */
[----:B------:R-:W0:Y:S01]  /*0090*/  LDCU UR6, c[0x0][0x3b4] ;  /* 0x00007680ff0677ac */ /* 0x000e220008000800 */
[----:B------:R-:W1:Y:S01]  /*00a0*/  LDCU.64 UR4, c[0x0][0x358] ;  /* 0x00006b00ff0477ac */ /* 0x000e620008000a00 */
[----:B0-----:R-:W-:-:S09]  /*00b0*/  UISETP.NE.U32.AND UP0, UPT, UR6, URZ, UPT ;  /* 0x000000ff0600728c */ /* 0x001fd2000bf05070 */
[----:B-1----:R-:W-:Y:S05]  /*00c0*/  BRA.U UP0, `(.L_x_66) ;  /* 0x0000000100607547 */ /* 0x002fea000b800000 */
[----:B------:R-:W0:Y:S02]  /*00d0*/  LDCU UR6, c[0x0][0x3b0] ;  /* 0x00007600ff0677ac */ /* 0x000e240008000800 */
[----:B0-----:R-:W0:Y:S01]  /*00e0*/  I2F.U32.RP R0, UR6 ;  /* 0x0000000600007d06 */ /* 0x001e220008209000 */
[----:B------:R-:W-:-:S07]  /*00f0*/  ISETP.NE.U32.AND P2, PT, RZ, UR6, PT ;  /* 0x00000006ff007c0c */ /* 0x000fce000bf45070 */
[----:B0-----:R-:W0:Y:S02]  /*0100*/  MUFU.RCP R0, R0 ;  /* 0x0000000000007308 */ /* 0x001e240000001000 */
[----:B0-----:R-:W-:Y:S02]  /*0110*/  VIADD R4, R0, 0xffffffe ;  /* 0x0ffffffe00047836 */ /* 0x001fe40000000000 */
[----:B------:R-:W-:-:S04]  /*0120*/  IMAD.MOV.U32 R0, RZ, RZ, RZ ;  /* 0x000000ffff007224 */ /* 0x000fc800078e00ff */
[----:B------:R0:W1:Y:S02]  /*0130*/  F2I.FTZ.U32.TRUNC.NTZ R5, R4 ;  /* 0x0000000400057305 */ /* 0x000064000021f000 */
[----:B0-----:R-:W-:Y:S02]  /*0140*/  IMAD.MOV.U32 R4, RZ, RZ, RZ ;  /* 0x000000ffff047224 */ /* 0x001fe400078e00ff */
[----:B-1----:R-:W-:-:S04]  /*0150*/  IMAD.MOV R7, RZ, RZ, -R5 ;  /* 0x000000ffff077224 */ /* 0x002fc800078e0a05 */
[----:B------:R-:W-:-:S04]  /*0160*/  IMAD R7, R7, UR6, RZ ;  /* 0x0000000607077c24 */ /* 0x000fc8000f8e02ff */
[----:B------:R-:W-:-:S06]  /*0170*/  IMAD.HI.U32 R5, R5, R7, R4 ;  /* 0x0000000705057227 */ /* 0x000fcc00078e0004 */
[----:B------:R-:W-:-:S04]  /*0180*/  IMAD.HI.U32 R4, R5, R2, RZ ;  /* 0x0000000205047227 */ /* 0x000fc800078e00ff */
[----:B------:R-:W-:-:S04]  /*0190*/  IMAD.MOV R5, RZ, RZ, -R4 ;  /* 0x000000ffff057224 */ /* 0x000fc800078e0a04 */
[----:B------:R-:W-:-:S05]  /*01a0*/  IMAD R5, R5, UR6, R2 ;  /* 0x0000000605057c24 */ /* 0x000fca000f8e0202 */
[----:B------:R-:W-:-:S13]  /*01b0*/  ISETP.GE.U32.AND P0, PT, R5, UR6, PT ;  /* 0x0000000605007c0c */ /* 0x000fda000bf06070 */
[----:B------:R-:W-:Y:S01]  /*01c0*/  @P0 VIADD R5, R5, -UR6 ;  /* 0x8000000605050c36 */ /* 0x000fe20008000000 */
[----:B------:R-:W-:-:S04]  /*01d0*/  @P0 IADD3 R4, PT, PT, R4, 0x1, RZ ;  /* 0x0000000104040810 */ /* 0x000fc80007ffe0ff */
[----:B------:R-:W-:-:S13]  /*01e0*/  ISETP.GE.U32.AND P1, PT, R5, UR6, PT ;  /* 0x0000000605007c0c */ /* 0x000fda000bf26070 */
[----:B------:R-:W-:Y:S01]  /*01f0*/  @P1 VIADD R4, R4, 0x1 ;  /* 0x0000000104041836 */ /* 0x000fe20000000000 */
[----:B------:R-:W-:-:S05]  /*0200*/  @!P2 LOP3.LUT R4, RZ, UR6, RZ, 0x33, !PT ;  /* 0x00000006ff04ac12 */ /* 0x000fca000f8e33ff */
[----:B------:R-:W-:-:S04]  /*0210*/  IMAD.MOV R5, RZ, RZ, -R4 ;  /* 0x000000ffff057224 */ /* 0x000fc800078e0a04 */
[----:B------:R-:W-:Y:S02]  /*0220*/  IMAD R8, R5, UR6, R2 ;  /* 0x0000000605087c24 */ /* 0x000fe4000f8e0202 */
[----:B------:R-:W-:Y:S01]  /*0230*/  IMAD.MOV.U32 R5, RZ, RZ, RZ ;  /* 0x000000ffff057224 */ /* 0x000fe200078e00ff */
[----:B------:R-:W-:Y:S06]  /*0240*/  BRA `(.L_x_67) ;  /* 0x0000000000347947 */ /* 0x000fec0003800000 */
.L_x_66:
[----:B------:R-:W-:-:S07]  /*0250*/  MOV R0, 0x270 ;  /* 0x0000027000007802 */ /* 0x000fce0000000f00 */
[----:B------:R-:W-:Y:S05]  /*0260*/  CALL.REL.NOINC `($__internal_3_$__cuda_sm20_div_u64) ;  /* 0x0000000000e07944 */ /* 0x000fea0003c00000 */
[----:B------:R-:W0:Y:S01]  /*0270*/  LDCU.64 UR6, c[0x0][0x3b0] ;  /* 0x00007600ff0677ac */ /* 0x000e220008000a00 */
[----:B------:R-:W-:Y:S01]  /*0280*/  IADD3 R9, P0, PT, RZ, -R6, RZ ;  /* 0x80000006ff097210 */ /* 0x000fe20007f1e0ff */
[----:B------:R-:W-:-:S03]  /*0290*/  IMAD.MOV.U32 R3, RZ, RZ, RZ ;  /* 0x000000ffff037224 */ /* 0x000fc600078e00ff */
[----:B------:R-:W-:-:S05]  /*02a0*/  IADD3.X R0, PT, PT, RZ, ~R7, RZ, P0, !PT ;  /* 0x80000007ff007210 */ /* 0x000fca00007fe4ff */
[----:B0-----:R-:W-:Y:S02]  /*02b0*/  IMAD R0, R0, UR6, RZ ;  /* 0x0000000600007c24 */ /* 0x001fe4000f8e02ff */
[----:B------:R-:W-:-:S04]  /*02c0*/  IMAD.WIDE.U32 R4, R9, UR6, R2 ;  /* 0x0000000609047c25 */ /* 0x000fc8000f8e0002 */
[----:B------:R-:W-:Y:S02]  /*02d0*/  IMAD R9, R9, UR7, R0 ;  /* 0x0000000709097c24 */ /* 0x000fe4000f8e0200 */
[----:B------:R-:W-:Y:S02]  /*02e0*/  IMAD.MOV.U32 R8, RZ, RZ, R4 ;  /* 0x000000ffff087224 */ /* 0x000fe400078e0004 */
[----:B------:R-:W-:Y:S01]  /*02f0*/  IMAD.IADD R0, R5, 0x1, R9 ;  /* 0x0000000105007824 */ /* 0x000fe200078e0209 */
[----:B------:R-:W-:Y:S01]  /*0300*/  MOV R5, R7 ;  /* 0x0000000700057202 */ /* 0x000fe20000000f00 */
[----:B------:R-:W-:-:S07]  /*0310*/  IMAD.MOV.U32 R4, RZ, RZ, R6 ;  /* 0x000000ffff047224 */ /* 0x000fce00078e0006 */
.L_x_67:
[----:B------:R-:W0:Y:S01]  /*0320*/  LDCU.128 UR8, c[0x0][0x3c0] ;  /* 0x00007800ff0877ac */ /* 0x000e220008000c00 */
[C---:B------:R-:W-:Y:S01]  /*0330*/  IMAD.SHL.U32 R10, R4.reuse, 0x4, RZ ;  /* 0x00000004040a7824 */ /* 0x040fe200078e00ff */
[----:B------:R-:W-:Y:S01]  /*0340*/  SHF.L.U64.HI R4, R4, 0x2, R5 ;  /* 0x0000000204047819 */ /* 0x000fe20000010205 */
[----:B------:R-:W1:Y:S01]  /*0350*/  LDCU.128 UR16, c[0x0][0x3a0] ;  /* 0x00007400ff1077ac */ /* 0x000e620008000c00 */
[----:B------:R-:W2:Y:S01]  /*0360*/  LDCU.128 UR12, c[0x0][0x390] ;  /* 0x00007200ff0c77ac */ /* 0x000ea20008000c00 */
[----:B------:R-:W3:Y:S01]  /*0370*/  LDCU.128 UR20, c[0x0][0x380] ;  /* 0x00007000ff1477ac */ /* 0x000ee20008000c00 */
[----:B------:R-:W4:Y:S01]  /*0380*/  LDCU.64 UR6, c[0x0][0x3d0] ;  /* 0x00007a00ff0677ac */ /* 0x000f220008000a00 */
[----:B0-----:R-:W-:-:S04]  /*0390*/  IADD3 R8, P0, PT, R8, UR8, RZ ;  /* 0x0000000808087c10 */ /* 0x001fc8000ff1e0ff */
[----:B------:R-:W-:Y:S02]  /*03a0*/  IADD3.X R3, PT, PT, R0, UR9, RZ, P0, !PT ;  /* 0x0000000900037c10 */ /* 0x000fe400087fe4ff */
[----:B-1----:R-:W-:Y:S02]  /*03b0*/  IADD3 R6, P1, PT, R10, UR16, RZ ;  /* 0x000000100a067c10 */ /* 0x002fe4000ff3e0ff */
[C---:B------:R-:W-:Y:S01]  /*03c0*/  SHF.L.U64.HI R3, R8.reuse, 0x2, R3 ;  /* 0x0000000208037819 */ /* 0x040fe20000010203 */
[----:B------:R-:W-:Y:S01]  /*03d0*/  IMAD.SHL.U32 R8, R8, 0x4, RZ ;  /* 0x0000000408087824 */ /* 0x000fe200078e00ff */
[----:B------:R-:W-:Y:S02]  /*03e0*/  IADD3 R10, P2, PT, R10, UR18, RZ ;  /* 0x000000120a0a7c10 */ /* 0x000fe4000ff5e0ff */
[C---:B------:R-:W-:Y:S02]  /*03f0*/  IADD3.X R7, PT, PT, R4.reuse, UR17, RZ, P1, !PT ;  /* 0x0000001104077c10 */ /* 0x040fe40008ffe4ff */
[----:B------:R-:W-:-:S02]  /*0400*/  IADD3.X R11, PT, PT, R4, UR19, RZ, P2, !PT ;  /* 0x00000013040b7c10 */ /* 0x000fc400097fe4ff */
[----:B--2---:R-:W-:Y:S01]  /*0410*/  IADD3 R4, P2, PT, R8, UR12, RZ ;  /* 0x0000000c08047c10 */ /* 0x004fe2000ff5e0ff */
[----:B------:R-:W-:Y:S01]  /*0420*/  IMAD.SHL.U32 R16, R2, 0x2, RZ ;  /* 0x0000000202107824 */ /* 0x000fe200078e00ff */
[----:B------:R-:W-:Y:S01]  /*0430*/  IADD3 R8, P0, PT, R8, UR14, RZ ;  /* 0x0000000e08087c10 */ /* 0x000fe2000ff1e0ff */
[----:B------:R-:W2:Y:S01]  /*0440*/  LDG.E R7, desc[UR4][R6.64] ;  /* 0x0000000406077981 */ /* 0x000ea2000c1e1900 */
[C---:B------:R-:W-:Y:S02]  /*0450*/  IADD3.X R5, PT, PT, R3.reuse, UR13, RZ, P2, !PT ;  /* 0x0000000d03057c10 */ /* 0x040fe400097fe4ff */
[----:B---3--:R-:W-:Y:S01]  /*0460*/  LEA R12, P1, R2, UR20, 0x2 ;  /* 0x00000014020c7c11 */ /* 0x008fe2000f8210ff */
[----:B------:R-:W3:Y:S01]  /*0470*/  LDG.E R10, desc[UR4][R10.64] ;  /* 0x000000040a0a7981 */ /* 0x000ee2000c1e1900 */
[----:B------:R-:W-:Y:S02]  /*0480*/  SHF.R.U32.HI R0, RZ, 0x1f, R2 ;  /* 0x0000001fff007819 */ /* 0x000fe40000011602 */
[----:B----4-:R-:W-:Y:S01]  /*0490*/  IADD3 R14, P2, PT, R16, UR6, RZ ;  /* 0x00000006100e7c10 */ /* 0x010fe2000ff5e0ff */
[----:B------:R-:W2:Y:S01]  /*04a0*/  LDG.E R4, desc[UR4][R4.64] ;  /* 0x0000000404047981 */ /* 0x000ea2000c1e1900 */
[----:B------:R-:W-:-:S02]  /*04b0*/  IADD3.X R9, PT, PT, R3, UR15, RZ, P0, !PT ;  /* 0x0000000f03097c10 */ /* 0x000fc400087fe4ff */
[----:B------:R-:W-:Y:S02]  /*04c0*/  LEA.HI.X R13, R2, UR21, RZ, 0x2, P1 ;  /* 0x00000015020d7c11 */ /* 0x000fe400088f14ff */
[----:B------:R-:W-:Y:S01]  /*04d0*/  IADD3.X R15, PT, PT, R0, UR7, RZ, P2, !PT ;  /* 0x00000007000f7c10 */ /* 0x000fe200097fe4ff */
[----:B------:R-:W3:Y:S01]  /*04e0*/  LDG.E R8, desc[UR4][R8.64] ;  /* 0x0000000408087981 */ /* 0x000ee2000c1e1900 */
[----:B------:R-:W-:-:S03]  /*04f0*/  IADD3 R2, P0, PT, R16, UR10, RZ ;  /* 0x0000000a10027c10 */ /* 0x000fc6000ff1e0ff */
[----:B------:R-:W4:Y:S04]  /*0500*/  LDG.E R12, desc[UR4][R12.64] ;  /* 0x000000040c0c7981 */ /* 0x000f28000c1e1900 */
[----:B------:R-:W5:Y:S01]  /*0510*/  LDG.E.U16 R14, desc[UR4][R14.64] ;  /* 0x000000040e0e7981 */ /* 0x000f62000c1e1500 */
[----:B------:R-:W-:-:S05]  /*0520*/  IADD3.X R3, PT, PT, R0, UR11, RZ, P0, !PT ;  /* 0x0000000b00037c10 */ /* 0x000fca00087fe4ff */
[----:B------:R-:W5:Y:S01]  /*0530*/  LDG.E.U16 R2, desc[UR4][R2.64] ;  /* 0x0000000402027981 */ /* 0x000f62000c1e1500 */
[----:B--2---:R-:W-:-:S05]  /*0540*/  IMAD.IADD R7, R4, 0x1, R7 ;  /* 0x0000000104077824 */ /* 0x004fca00078e0207 */
[----:B---3--:R-:W-:Y:S02]  /*0550*/  IADD3 R10, PT, PT, R10, R7, R8 ;  /* 0x000000070a0a7210 */ /* 0x008fe40007ffe008 */
[----:B----4-:R-:W-:Y:S01]  /*0560*/  LEA R7, R7, R12, 0x7 ;  /* 0x0000000c07077211 */ /* 0x010fe200078e38ff */
[----:B-----5:R-:W-:Y:S01]  /*0570*/  IMAD.MOV R6, RZ, RZ, -R14 ;  /* 0x000000ffff067224 */ /* 0x020fe200078e0a0e */
[----:B------:R-:W-:-:S03]  /*0580*/  IADD3 R4, P0, PT, R16, UR22, RZ ;  /* 0x0000001610047c10 */ /* 0x000fc6000ff1e0ff */
[----:B------:R-:W-:Y:S01]  /*0590*/  IMAD R7, R10, 0x8000, R7 ;  /* 0x000080000a077824 */ /* 0x000fe200078e0207 */
[----:B------:R-:W-:Y:S02]  /*05a0*/  PRMT R6, R6, 0x7710, RZ ;  /* 0x0000771006067816 */ /* 0x000fe400000000ff */
[----:B------:R-:W-:Y:S02]  /*05b0*/  IADD3.X R5, PT, PT, R0, UR23, RZ, P0, !PT ;  /* 0x0000001700057c10 */ /* 0x000fe400087fe4ff */
[----:B------:R-:W-:-:S05]  /*05c0*/  IADD3 R7, PT, PT, R7, R2, R6 ;  /* 0x0000000207077210 */ /* 0x000fca0007ffe006 */
[----:B------:R-:W-:Y:S01]  /*05d0*/  STG.E.U16 desc[UR4][R4.64], R7 ;  /* 0x0000000704007986 */ /* 0x000fe2000c101504 */
[----:B------:R-:W-:Y:S05]  /*05e0*/  EXIT ;  /* 0x000000000000794d */ /* 0x000fea0003800000 */
        .weak           $__internal_3_$__cuda_sm20_div_u64
        .type           $__internal_3_$__cuda_sm20_div_u64,@function
        .size           $__internal_3_$__cuda_sm20_div_u64,(.L_x_73 - $__internal_3_$__cuda_sm20_div_u64)
$__internal_3_$__cuda_sm20_div_u64:
[----:B------:R-:W0:Y:S01]  /*05f0*/  LDCU.64 UR6, c[0x0][0x3b0] ;  /* 0x00007600ff0677ac */ /* 0x000e220008000a00 */
[----:B------:R-:W1:Y:S01]  /*0600*/  LDC.64 R4, c[0x0][0x3b0] ;  /* 0x0000ec00ff047b82 */ /* 0x000e620000000a00 */
[----:B0-----:R-:W0:Y:S08]  /*0610*/  I2F.U64.RP R10, UR6 ;  /* 0x00000006000a7d12 */ /* 0x001e300008309000 */
[----:B0-----:R-:W0:Y:S02]  /*0620*/  MUFU.RCP R10, R10 ;  /* 0x0000000a000a7308 */ /* 0x001e240000001000 */
[----:B0-----:R-:W-:-:S06]  /*0630*/  VIADD R6, R10, 0x1ffffffe ;  /* 0x1ffffffe0a067836 */ /* 0x001fcc0000000000 */
[----:B------:R-:W1:Y:S02]  /*0640*/  F2I.U64.TRUNC R6, R6 ;  /* 0x0000000600067311 */ /* 0x000e64000020d800 */
[----:B-1----:R-:W-:-:S04]  /*0650*/  IMAD.WIDE.U32 R8, R6, R4, RZ ;  /* 0x0000000406087225 */ /* 0x002fc800078e00ff */
[----:B------:R-:W-:Y:S01]  /*0660*/  IMAD R9, R6, R5, R9 ;  /* 0x0000000506097224 */ /* 0x000fe200078e0209 */
[----:B------:R-:W-:-:S03]  /*0670*/  IADD3 R11, P0, PT, RZ, -R8, RZ ;  /* 0x80000008ff0b7210 */ /* 0x000fc60007f1e0ff */
[----:B------:R-:W-:Y:S02]  /*0680*/  IMAD R9, R7, R4, R9 ;  /* 0x0000000407097224 */ /* 0x000fe400078e0209 */
[----:B------:R-:W-:-:S04]  /*0690*/  IMAD.HI.U32 R8, R6, R11, RZ ;  /* 0x0000000b06087227 */ /* 0x000fc800078e00ff */
[----:B------:R-:W-:Y:S01]  /*06a0*/  IMAD.X R13, RZ, RZ, ~R9, P0 ;  /* 0x000000ffff0d7224 */ /* 0x000fe200000e0e09 */
[----:B------:R-:W-:-:S03]  /*06b0*/  MOV R9, R6 ;  /* 0x0000000600097202 */ /* 0x000fc60000000f00 */
[-C--:B------:R-:W-:Y:S02]  /*06c0*/  IMAD R15, R7, R13.reuse, RZ ;  /* 0x0000000d070f7224 */ /* 0x080fe400078e02ff */
[----:B------:R-:W-:-:S04]  /*06d0*/  IMAD.WIDE.U32 R8, P0, R6, R13, R8 ;  /* 0x0000000d06087225 */ /* 0x000fc80007800008 */
[----:B------:R-:W-:-:S04]  /*06e0*/  IMAD.HI.U32 R13, R7, R13, RZ ;  /* 0x0000000d070d7227 */ /* 0x000fc800078e00ff */
[----:B------:R-:W-:-:S05]  /*06f0*/  IMAD.HI.U32 R8, P1, R7, R11, R8 ;  /* 0x0000000b07087227 */ /* 0x000fca0007820008 */
[----:B------:R-:W-:Y:S01]  /*0700*/  IADD3 R9, P2, PT, R15, R8, RZ ;  /* 0x000000080f097210 */ /* 0x000fe20007f5e0ff */
[----:B------:R-:W-:-:S04]  /*0710*/  IMAD.X R8, R13, 0x1, R7, P0 ;  /* 0x000000010d087824 */ /* 0x000fc800000e0607 */
[----:B------:R-:W-:Y:S01]  /*0720*/  IMAD.WIDE.U32 R6, R9, R4, RZ ;  /* 0x0000000409067225 */ /* 0x000fe200078e00ff */
[----:B------:R-:W-:-:S03]  /*0730*/  IADD3.X R11, PT, PT, RZ, RZ, R8, P2, P1 ;  /* 0x000000ffff0b7210 */ /* 0x000fc600017e2408 */
[----:B------:R-:W-:Y:S01]  /*0740*/  IMAD R7, R9, R5, R7 ;  /* 0x0000000509077224 */ /* 0x000fe200078e0207 */
[----:B------:R-:W-:-:S03]  /*0750*/  IADD3 R13, P0, PT, RZ, -R6, RZ ;  /* 0x80000006ff0d7210 */ /* 0x000fc60007f1e0ff */
[----:B------:R-:W-:Y:S02]  /*0760*/  IMAD R7, R11, R4, R7 ;  /* 0x000000040b077224 */ /* 0x000fe400078e0207 */
[----:B------:R-:W-:-:S04]  /*0770*/  IMAD.HI.U32 R8, R9, R13, RZ ;  /* 0x0000000d09087227 */ /* 0x000fc800078e00ff */
[----:B------:R-:W-:Y:S02]  /*0780*/  IMAD.X R6, RZ, RZ, ~R7, P0 ;  /* 0x000000ffff067224 */ /* 0x000fe400000e0e07 */
[----:B------:R-:W-:Y:S02]  /*0790*/  IMAD.MOV.U32 R7, RZ, RZ, RZ ;  /* 0x000000ffff077224 */ /* 0x000fe400078e00ff */
        /* <DEDUP_REMOVED lines=8> */
[----:B------:R-:W-:-:S04]  /*0820*/  IMAD.WIDE.U32 R6, RZ, R9, R6 ;  /* 0x00000009ff067225 */ /* 0x000fc800078e0006 */
[----:B------:R-:W-:-:S05]  /*0830*/  IMAD.HI.U32 R6, P0, R11, R2, R6 ;  /* 0x000000020b067227 */ /* 0x000fca0007800006 */
[----:B------:R-:W-:Y:S02]  /*0840*/  IADD3 R9, P1, PT, RZ, R6, RZ ;  /* 0x00000006ff097210 */ /* 0x000fe40007f3e0ff */
[----:B------:R-:W-:-:S03]  /*0850*/  IADD3.X R8, PT, PT, RZ, RZ, RZ, P0, !PT ;  /* 0x000000ffff087210 */ /* 0x000fc600007fe4ff */
[----:B------:R-:W-:-:S04]  /*0860*/  IMAD.WIDE.U32 R6, R9, R4, RZ ;  /* 0x0000000409067225 */ /* 0x000fc800078e00ff */
[----:B------:R-:W-:Y:S01]  /*0870*/  IMAD.X R11, RZ, RZ, R8, P1 ;  /* 0x000000ffff0b7224 */ /* 0x000fe200008e0608 */
[----:B------:R-:W-:Y:S01]  /*0880*/  IADD3 R13, P1, PT, -R6, R2, RZ ;  /* 0x00000002060d7210 */ /* 0x000fe20007f3e1ff */
[----:B------:R-:W-:-:S03]  /*0890*/  IMAD R7, R9, R5, R7 ;  /* 0x0000000509077224 */ /* 0x000fc600078e0207 */
[-C--:B------:R-:W-:Y:S01]  /*08a0*/  ISETP.GE.U32.AND P0, PT, R13, R4.reuse, PT ;  /* 0x000000040d00720c */ /* 0x080fe20003f06070 */
[----:B------:R-:W-:-:S04]  /*08b0*/  IMAD R7, R11, R4, R7 ;  /* 0x000000040b077224 */ /* 0x000fc800078e0207 */
[----:B------:R-:W-:Y:S01]  /*08c0*/  IMAD.X R12, RZ, RZ, ~R7, P1 ;  /* 0x000000ffff0c7224 */ /* 0x000fe200008e0e07 */
[----:B------:R-:W-:Y:S02]  /*08d0*/  IADD3 R7, P2, PT, R13, -R4, RZ ;  /* 0x800000040d077210 */ /* 0x000fe40007f5e0ff */
[----:B------:R-:W-:Y:S02]  /*08e0*/  IADD3 R6, P1, PT, R9, 0x1, RZ ;  /* 0x0000000109067810 */ /* 0x000fe40007f3e0ff */
[C---:B------:R-:W-:Y:S01]  /*08f0*/  ISETP.GE.U32.AND.EX P0, PT, R12.reuse, R5, PT, P0 ;  /* 0x000000050c00720c */ /* 0x040fe20003f06100 */
[----:B------:R-:W-:Y:S02]  /*0900*/  IMAD.X R10, R12, 0x1, ~R5, P2 ;  /* 0x000000010c0a7824 */ /* 0x000fe400010e0e05 */
[----:B------:R-:W-:Y:S01]  /*0910*/  IMAD.X R8, RZ, RZ, R11, P1 ;  /* 0x000000ffff087224 */ /* 0x000fe200008e060b */
[----:B------:R-:W-:Y:S02]  /*0920*/  SEL R7, R7, R13, P0 ;  /* 0x0000000d07077207 */ /* 0x000fe40000000000 */
[----:B------:R-:W-:-:S02]  /*0930*/  SEL R9, R6, R9, P0 ;  /* 0x0000000906097207 */ /* 0x000fc40000000000 */
[----:B------:R-:W-:Y:S02]  /*0940*/  SEL R10, R10, R12, P0 ;  /* 0x0000000c0a0a7207 */ /* 0x000fe40000000000 */
[----:B------:R-:W-:Y:S02]  /*0950*/  SEL R8, R8, R11, P0 ;  /* 0x0000000b08087207 */ /* 0x000fe40000000000 */
[----:B------:R-:W-:Y:S02]  /*0960*/  ISETP.GE.U32.AND P0, PT, R7, R4, PT ;  /* 0x000000040700720c */ /* 0x000fe40003f06070 */
[----:B------:R-:W-:Y:S02]  /*0970*/  IADD3 R6, P2, PT, R9, 0x1, RZ ;  /* 0x0000000109067810 */ /* 0x000fe40007f5e0ff */
[----:B------:R-:W-:Y:S01]  /*0980*/  ISETP.NE.U32.AND P1, PT, R4, RZ, PT ;  /* 0x000000ff0400720c */ /* 0x000fe20003f25070 */
[----:B------:R-:W-:Y:S01]  /*0990*/  IMAD.MOV.U32 R4, RZ, RZ, R0 ;  /* 0x000000ffff047224 */ /* 0x000fe200078e0000 */
[----:B------:R-:W-:-:S02]  /*09a0*/  ISETP.GE.U32.AND.EX P0, PT, R10, R5, PT, P0 ;  /* 0x000000050a00720c */ /* 0x000fc40003f06100 */
[-C--:B------:R-:W-:Y:S02]  /*09b0*/  IADD3.X R7, PT, PT, RZ, R8.reuse, RZ, P2, !PT ;  /* 0x00000008ff077210 */ /* 0x080fe400017fe4ff */
[----:B------:R-:W-:Y:S01]  /*09c0*/  ISETP.NE.AND.EX P1, PT, R5, RZ, PT, P1 ;  /* 0x000000ff0500720c */ /* 0x000fe20003f25310 */
[----:B------:R-:W-:Y:S01]  /*09d0*/  IMAD.MOV.U32 R5, RZ, RZ, 0x0 ;  /* 0x00000000ff057424 */ /* 0x000fe200078e00ff */
[----:B------:R-:W-:Y:S02]  /*09e0*/  SEL R6, R6, R9, P0 ;  /* 0x0000000906067207 */ /* 0x000fe40000000000 */
[----:B------:R-:W-:Y:S02]  /*09f0*/  SEL R7, R7, R8, P0 ;  /* 0x0000000807077207 */ /* 0x000fe40000000000 */
[----:B------:R-:W-:Y:S02]  /*0a00*/  SEL R6, R6, 0xffffffff, P1 ;  /* 0xffffffff06067807 */ /* 0x000fe40000800000 */
[----:B------:R-:W-:Y:S01]  /*0a10*/  SEL R7, R7, 0xffffffff, P1 ;  /* 0xffffffff07077807 */ /* 0x000fe20000800000 */
[----:B------:R-:W-:Y:S06]  /*0a20*/  RET.REL.NODEC R4 `(matmul_correct_and_reduce) ;  /* 0xfffffff404747950 */ /* 0x000fec0003c3ffff */
.L_x_68:
        /* <DEDUP_REMOVED lines=13> */
.L_x_73:


//--------------------- .text.xor_assign_u8       --------------------------
	.section	.text.xor_assign_u8,"ax",@progbits
	.align	128
        .global         xor_assign_u8
        .type           xor_assign_u8,@function
        .size           xor_assign_u8,(.L_x_78 - xor_assign_u8)
        .other          xor_assign_u8,@"STO_CUDA_ENTRY STV_DEFAULT"
xor_assign_u8:
.text.xor_assign_u8:
[----:B------:R-:W-:Y:S01]  /*0000*/  LDC R1, c[0x0][0x37c] ;  /* 0x0000df00ff017b82 */ /* 0x000fe20000000800 */
[----:B------:R-:W0:Y:S07]  /*0010*/  S2R R3, SR_TID.X ;  /* 0x0000000000037919 */ /* 0x000e2e0000002100 */
[----:B------:R-:W0:Y:S01]  /*0020*/  S2UR UR4, SR_CTAID.X ;  /* 0x00000000000479c3 */ /* 0x000e220000002500 */
[----:B------:R-:W1:Y:S07]  /*0030*/  LDCU UR5, c[0x0][0x390] ;  /* 0x00007200ff0577ac */ /* 0x000e6e0008000800 */
[----:B------:R-:W0:Y:S02]  /*0040*/  LDC R2, c[0x0][0x360] ;  /* 0x0000d800ff027b82 */ /* 0x000e240000000800 */
[----:B0-----:R-:W-:-:S05]  /*0050*/  IMAD R2, R2, UR4, R3 ;  /* 0x0000000402027c24 */ /* 0x001fca000f8e0203 */
[----:B-1----:R-:W-:-:S13]  /*0060*/  ISETP.GE.AND P0, PT, R2, UR5, PT ;  /* 0x0000000502007c0c */ /* 0x002fda000bf06270 */
[----:B------:R-:W-:Y:S05]  /*0070*/  @P0 EXIT ;  /* 0x000000000000094d */ /* 0x000fea0003800000 */
[----:B------:R-:W0:Y:S01]  /*0080*/  LDCU.128 UR8, c[0x0][0x380] ;  /* 0x00007000ff0877ac */ /* 0x000e220008000c00 */
[----:B------:R-:W-:Y:S01]  /*0090*/  SHF.R.S32.HI R0, RZ, 0x1f, R2 ;  /* 0x0000001fff007819 */ /* 0x000fe20000011402 */
[----:B------:R-:W1:Y:S01]  /*00a0*/  LDCU.64 UR4, c[0x0][0x358] ;  /* 0x00006b00ff0477ac */ /* 0x000e620008000a00 */
[C---:B0-----:R-:W-:Y:S02]  /*00b0*/  IADD3 R4, P0, PT, R2.reuse, UR10, RZ ;  /* 0x0000000a02047c10 */ /* 0x041fe4000ff1e0ff */
[----:B------:R-:W-:Y:S02]  /*00c0*/  IADD3 R2, P1, PT, R2, UR8, RZ ;  /* 0x0000000802027c10 */ /* 0x000fe4000ff3e0ff */
[C---:B------:R-:W-:Y:S02]  /*00d0*/  IADD3.X R5, PT, PT, R0.reuse, UR11, RZ, P0, !PT ;  /* 0x0000000b00057c10 */ /* 0x040fe400087fe4ff */
[----:B------:R-:W-:-:S03]  /*00e0*/  IADD3.X R3, PT, PT, R0, UR9, RZ, P1, !PT ;  /* 0x0000000900037c10 */ /* 0x000fc60008ffe4ff */
[----:B-1----:R-:W2:Y:S04]  /*00f0*/  LDG.E.U8 R4, desc[UR4][R4.64] ;  /* 0x0000000404047981 */ /* 0x002ea8000c1e1100 */
[----:B------:R-:W2:Y:S02]  /*0100*/  LDG.E.U8 R7, desc[UR4][R2.64] ;  /* 0x0000000402077981 */ /* 0x000ea4000c1e1100 */
[----:B--2---:R-:W-:-:S05]  /*0110*/  LOP3.LUT R7, R7, R4, RZ, 0x3c, !PT ;  /* 0x0000000407077212 */ /* 0x004fca00078e3cff */
[----:B------:R-:W-:Y:S01]  /*0120*/  STG.E.U8 desc[UR4][R2.64], R7 ;  /* 0x0000000702007986 */ /* 0x000fe2000c101104 */
[----:B------:R-:W-:Y:S05]  /*0130*/  EXIT ;  /* 0x000000000000794d */ /* 0x000fea0003800000 */
.L_x_69:
        /* <DEDUP_REMOVED lines=12> */
.L_x_78:


//--------------------- .nv.shared.reserved.0     --------------------------
	.section	.nv.shared.reserved.0,"aw",@nobits
	.weak		__nv_reservedSMEM_offset_0_alias
	.size		__nv_reservedSMEM_offset_0_alias, 0, 64
	.other		__nv_reservedSMEM_offset_0_alias,@"STO_CUDA_RESERVED_SHARED STV_DEFAULT"
__nv_reservedSMEM_offset_0_alias:
	.zero		0
	.zero		64


//--------------------- .nv.constant0.mergeBatchResults --------------------------
	.section	.nv.constant0.mergeBatchResults,"a",@progbits
	.sectionflags	@""
	.align	4
.nv.constant0.mergeBatchResults:
	.zero		936


//--------------------- .nv.constant0.mergeDbResults --------------------------
	.section	.nv.constant0.mergeDbResults,"a",@progbits
	.sectionflags	@""
	.align	4
.nv.constant0.mergeDbResults:
	.zero		936


//--------------------- .nv.constant0.openResults --------------------------
	.section	.nv.constant0.openResults,"a",@progbits
	.sectionflags	@""
	.align	4
.nv.constant0.openResults:
	.zero		968


//--------------------- .nv.constant0.matmul_correct_and_reduce --------------------------
	.section	.nv.constant0.matmul_correct_and_reduce,"a",@progbits
	.sectionflags	@""
	.align	4
.nv.constant0.matmul_correct_and_reduce:
	.zero		984


//--------------------- .nv.constant0.xor_assign_u8 --------------------------
	.section	.nv.constant0.xor_assign_u8,"a",@progbits
	.sectionflags	@""
	.align	4
.nv.constant0.xor_assign_u8:
	.zero		916


//--------------------- SYMBOLS --------------------------

	.type		.nv.reservedSmem.offset0,@object
	.size		.nv.reservedSmem.offset0,0x4
